	.target	sm_100a

	.elftype	@"ET_EXEC"


//--------------------- .note.nv.tkinfo           --------------------------
	.section	.note.nv.tkinfo,"",@"SHT_NOTE"
	.sectionflags	@"SHF_NOTE_NV_TKINFO"
	.tkinfo
        /*0018*/ 	.word	0x00000002
        /*0030*/ 	.string	""
        /*0030*/ 	.string	"ptxas"
        /*0030*/ 	.string	"Cuda compilation tools, release 13.0, V13.0.88"
        /*0030*/ 	.string	"Build cuda_13.0.r13.0/compiler.36424714_0"
        /*0030*/ 	.string	"-arch sm_100a -m 64 "



//--------------------- .note.nv.cuinfo           --------------------------
	.section	.note.nv.cuinfo,"",@"SHT_NOTE"
	.sectionflags	@"SHF_NOTE_NV_CUINFO"
        /*0018*/ 	.short	0x0002
        /*001a*/ 	.short	0x0064
        /*001c*/ 	.short	0x0082
	.zero		2


//--------------------- .nv.info                  --------------------------
	.section	.nv.info,"",@"SHT_CUDA_INFO"
	.align	4


	//----- nvinfo : EIATTR_REGCOUNT
	.align		4
        /*0000*/ 	.byte	0x04, 0x2f
        /*0002*/ 	.short	(.L_19 - .L_18)
	.align		4
.L_18:
        /*0004*/ 	.word	index@(_ZN7cutlass13device_kernelINS_4gemm6kernel13GemmUniversalIN4cute5tupleIJiiiiEEENS1_10collective13CollectiveMmaINS1_35MainloopSm100TmaUmmaWarpSpecializedILi4ELi2ELi4ENS5_IJNS4_1CILi2EEESB_NSA_ILi1EEEEEEEENS5_IJNSA_ILi64EEENSA_ILi128EEESF_EEENS_10bfloat16_tENS5_IJlSC_lEEESI_SJ_NS4_8TiledMMAINS4_8MMA_AtomIJNS4_20SM100_MMA_F16BF16_SSISI_SI_fLi64ELi128ELNS4_4UMMA5MajorE0ELSO_0ELNSN_7ScaleInE0ELSP_0EEEEEENS4_6LayoutINS5_IJSC_SC_SC_EEENS5_IJNSA_ILi0EEESU_SU_EEEEENS5_IJNS4_10UnderscoreESX_SX_EEEEENS4_23SM90_TMA_LOAD_MULTICASTENS4_14ComposedLayoutINS4_7SwizzleILi3ELi4ELi3EEENS4_18smem_ptr_flag_bitsILi16EEENSS_INS5_IJNSA_ILi8EEESF_EEENS5_IJSF_SC_EEEEEEEvNS4_8identityES10_S1A_vS1B_EENS_8epilogue10collective18CollectiveEpilogueINS1D_23Sm100TmaWarpSpecializedILi4ELi2ELi16ELb1ELb0EEEJSH_NS5_IJNSS_ISF_SC_EENSS_INSA_ILi32EEESC_EEEEESI_SJ_SI_SJ_NS1D_6fusion15FusionCallbacksIS1H_NS1M_17LinearCombinationISI_fSI_fLNS_15FloatRoundStyleE2EEESH_S1L_JEEENS4_5SM1004TMEM4LOAD26SM100_TMEM_LOAD_16dp256b4xENS4_13SM90_TMA_LOADENS11_INS12_ILi2ELi4ELi3EEES15_NSS_INS5_IJS16_S1J_EEENS5_IJS1J_SC_EEEEEEENS4_17SM75_U32x4_LDSM_NENS4_14SM90_TMA_STOREES21_NS4_17SM90_U32x4_STSM_NENS4_39AutoVectorizingCopyWithAssumedAlignmentILi128EEEEEEvvEEEEvNT_6ParamsE)
        /*0008*/ 	.word	0x00000044


	//----- nvinfo : EIATTR_FRAME_SIZE
	.align		4
.L_19:
        /*000c*/ 	.byte	0x04, 0x11
        /*000e*/ 	.short	(.L_21 - .L_20)
	.align		4
.L_20:
        /*0010*/ 	.word	index@($__internal_2_$__cuda_sm10x_tcgen05_guardrail_trap_unallocated_columns_being_dealloced)
        /*0014*/ 	.word	0x00000000


	//----- nvinfo : EIATTR_FRAME_SIZE
	.align		4
.L_21:
        /*0018*/ 	.byte	0x04, 0x11
        /*001a*/ 	.short	(.L_23 - .L_22)
	.align		4
.L_22:
        /*001c*/ 	.word	index@($__internal_1_$__cuda_sm10x_tcgen05_guardrail_trap_phase_invalid_during_alloc)
        /*0020*/ 	.word	0x00000000


	//----- nvinfo : EIATTR_FRAME_SIZE
	.align		4
.L_23:
        /*0024*/ 	.byte	0x04, 0x11
        /*0026*/ 	.short	(.L_25 - .L_24)
	.align		4
.L_24:
        /*0028*/ 	.word	index@($__internal_0_$__cuda_sm10x_tcgen05_guardrail_trap_col_being_dealloced_not_returned_by_alloc)
        /*002c*/ 	.word	0x00000000


	//----- nvinfo : EIATTR_FRAME_SIZE
	.align		4
.L_25:
        /*0030*/ 	.byte	0x04, 0x11
        /*0032*/ 	.short	(.L_27 - .L_26)
	.align		4
.L_26:
        /*0034*/ 	.word	index@(_ZN7cutlass13device_kernelINS_4gemm6kernel13GemmUniversalIN4cute5tupleIJiiiiEEENS1_10collective13CollectiveMmaINS1_35MainloopSm100TmaUmmaWarpSpecializedILi4ELi2ELi4ENS5_IJNS4_1CILi2EEESB_NSA_ILi1EEEEEEEENS5_IJNSA_ILi64EEENSA_ILi128EEESF_EEENS_10bfloat16_tENS5_IJlSC_lEEESI_SJ_NS4_8TiledMMAINS4_8MMA_AtomIJNS4_20SM100_MMA_F16BF16_SSISI_SI_fLi64ELi128ELNS4_4UMMA5MajorE0ELSO_0ELNSN_7ScaleInE0ELSP_0EEEEEENS4_6LayoutINS5_IJSC_SC_SC_EEENS5_IJNSA_ILi0EEESU_SU_EEEEENS5_IJNS4_10UnderscoreESX_SX_EEEEENS4_23SM90_TMA_LOAD_MULTICASTENS4_14ComposedLayoutINS4_7SwizzleILi3ELi4ELi3EEENS4_18smem_ptr_flag_bitsILi16EEENSS_INS5_IJNSA_ILi8EEESF_EEENS5_IJSF_SC_EEEEEEEvNS4_8identityES10_S1A_vS1B_EENS_8epilogue10collective18CollectiveEpilogueINS1D_23Sm100TmaWarpSpecializedILi4ELi2ELi16ELb1ELb0EEEJSH_NS5_IJNSS_ISF_SC_EENSS_INSA_ILi32EEESC_EEEEESI_SJ_SI_SJ_NS1D_6fusion15FusionCallbacksIS1H_NS1M_17LinearCombinationISI_fSI_fLNS_15FloatRoundStyleE2EEESH_S1L_JEEENS4_5SM1004TMEM4LOAD26SM100_TMEM_LOAD_16dp256b4xENS4_13SM90_TMA_LOADENS11_INS12_ILi2ELi4ELi3EEES15_NSS_INS5_IJS16_S1J_EEENS5_IJS1J_SC_EEEEEEENS4_17SM75_U32x4_LDSM_NENS4_14SM90_TMA_STOREES21_NS4_17SM90_U32x4_STSM_NENS4_39AutoVectorizingCopyWithAssumedAlignmentILi128EEEEEEvvEEEEvNT_6ParamsE)
        /*0038*/ 	.word	0x00000000


	//----- nvinfo : EIATTR_MIN_STACK_SIZE
	.align		4
.L_27:
        /*003c*/ 	.byte	0x04, 0x12
        /*003e*/ 	.short	(.L_29 - .L_28)
	.align		4
.L_28:
        /*0040*/ 	.word	index@(_ZN7cutlass13device_kernelINS_4gemm6kernel13GemmUniversalIN4cute5tupleIJiiiiEEENS1_10collective13CollectiveMmaINS1_35MainloopSm100TmaUmmaWarpSpecializedILi4ELi2ELi4ENS5_IJNS4_1CILi2EEESB_NSA_ILi1EEEEEEEENS5_IJNSA_ILi64EEENSA_ILi128EEESF_EEENS_10bfloat16_tENS5_IJlSC_lEEESI_SJ_NS4_8TiledMMAINS4_8MMA_AtomIJNS4_20SM100_MMA_F16BF16_SSISI_SI_fLi64ELi128ELNS4_4UMMA5MajorE0ELSO_0ELNSN_7ScaleInE0ELSP_0EEEEEENS4_6LayoutINS5_IJSC_SC_SC_EEENS5_IJNSA_ILi0EEESU_SU_EEEEENS5_IJNS4_10UnderscoreESX_SX_EEEEENS4_23SM90_TMA_LOAD_MULTICASTENS4_14ComposedLayoutINS4_7SwizzleILi3ELi4ELi3EEENS4_18smem_ptr_flag_bitsILi16EEENSS_INS5_IJNSA_ILi8EEESF_EEENS5_IJSF_SC_EEEEEEEvNS4_8identityES10_S1A_vS1B_EENS_8epilogue10collective18CollectiveEpilogueINS1D_23Sm100TmaWarpSpecializedILi4ELi2ELi16ELb1ELb0EEEJSH_NS5_IJNSS_ISF_SC_EENSS_INSA_ILi32EEESC_EEEEESI_SJ_SI_SJ_NS1D_6fusion15FusionCallbacksIS1H_NS1M_17LinearCombinationISI_fSI_fLNS_15FloatRoundStyleE2EEESH_S1L_JEEENS4_5SM1004TMEM4LOAD26SM100_TMEM_LOAD_16dp256b4xENS4_13SM90_TMA_LOADENS11_INS12_ILi2ELi4ELi3EEES15_NSS_INS5_IJS16_S1J_EEENS5_IJS1J_SC_EEEEEEENS4_17SM75_U32x4_LDSM_NENS4_14SM90_TMA_STOREES21_NS4_17SM90_U32x4_STSM_NENS4_39AutoVectorizingCopyWithAssumedAlignmentILi128EEEEEEvvEEEEvNT_6ParamsE)
        /*0044*/ 	.word	0x00000000
.L_29:


//--------------------- .nv.compat                --------------------------
	.section	.nv.compat,"",@"SHT_CUDA_COMPAT_INFO"
	.align	4
        /*0000*/ 	.byte	0x02, 0x09, 0x01, 0x00, 0x02, 0x02, 0x02, 0x00, 0x02, 0x05, 0x05, 0x00, 0x03, 0x07, 0x01, 0x01
        /*0010*/ 	.byte	0x02, 0x03, 0x01, 0x00, 0x02, 0x06, 0x01, 0x00, 0x04, 0x0b, 0x08, 0x00, 0x09, 0x00, 0x00, 0x00
        /*0020*/ 	.byte	0x00, 0x00, 0x00, 0x00


//--------------------- .nv.info._ZN7cutlass13device_kernelINS_4gemm6kernel13GemmUniversalIN4cute5tupleIJiiiiEEENS1_10collective13CollectiveMmaINS1_35MainloopSm100TmaUmmaWarpSpecializedILi4ELi2ELi4ENS5_IJNS4_1CILi2EEESB_NSA_ILi1EEEEEEEENS5_IJNSA_ILi64EEENSA_ILi128EEESF_EEENS_10bfloat16_tENS5_IJlSC_lEEESI_SJ_NS4_8TiledMMAINS4_8MMA_AtomIJNS4_20SM100_MMA_F16BF16_SSISI_SI_fLi64ELi128ELNS4_4UMMA5MajorE0ELSO_0ELNSN_7ScaleInE0ELSP_0EEEEEENS4_6LayoutINS5_IJSC_SC_SC_EEENS5_IJNSA_ILi0EEESU_SU_EEEEENS5_IJNS4_10UnderscoreESX_SX_EEEEENS4_23SM90_TMA_LOAD_MULTICASTENS4_14ComposedLayoutINS4_7SwizzleILi3ELi4ELi3EEENS4_18smem_ptr_flag_bitsILi16EEENSS_INS5_IJNSA_ILi8EEESF_EEENS5_IJSF_SC_EEEEEEEvNS4_8identityES10_S1A_vS1B_EENS_8epilogue10collective18CollectiveEpilogueINS1D_23Sm100TmaWarpSpecializedILi4ELi2ELi16ELb1ELb0EEEJSH_NS5_IJNSS_ISF_SC_EENSS_INSA_ILi32EEESC_EEEEESI_SJ_SI_SJ_NS1D_6fusion15FusionCallbacksIS1H_NS1M_17LinearCombinationISI_fSI_fLNS_15FloatRoundStyleE2EEESH_S1L_JEEENS4_5SM1004TMEM4LOAD26SM100_TMEM_LOAD_16dp256b4xENS4_13SM90_TMA_LOADENS11_INS12_ILi2ELi4ELi3EEES15_NSS_INS5_IJS16_S1J_EEENS5_IJS1J_SC_EEEEEEENS4_17SM75_U32x4_LDSM_NENS4_14SM90_TMA_STOREES21_NS4_17SM90_U32x4_STSM_NENS4_39AutoVectorizingCopyWithAssumedAlignmentILi128EEEEEEvvEEEEvNT_6ParamsE --------------------------
	.section	.nv.info._ZN7cutlass13device_kernelINS_4gemm6kernel13GemmUniversalIN4cute5tupleIJiiiiEEENS1_10collective13CollectiveMmaINS1_35MainloopSm100TmaUmmaWarpSpecializedILi4ELi2ELi4ENS5_IJNS4_1CILi2EEESB_NSA_ILi1EEEEEEEENS5_IJNSA_ILi64EEENSA_ILi128EEESF_EEENS_10bfloat16_tENS5_IJlSC_lEEESI_SJ_NS4_8TiledMMAINS4_8MMA_AtomIJNS4_20SM100_MMA_F16BF16_SSISI_SI_fLi64ELi128ELNS4_4UMMA5MajorE0ELSO_0ELNSN_7ScaleInE0ELSP_0EEEEEENS4_6LayoutINS5_IJSC_SC_SC_EEENS5_IJNSA_ILi0EEESU_SU_EEEEENS5_IJNS4_10UnderscoreESX_SX_EEEEENS4_23SM90_TMA_LOAD_MULTICASTENS4_14ComposedLayoutINS4_7SwizzleILi3ELi4ELi3EEENS4_18smem_ptr_flag_bitsILi16EEENSS_INS5_IJNSA_ILi8EEESF_EEENS5_IJSF_SC_EEEEEEEvNS4_8identityES10_S1A_vS1B_EENS_8epilogue10collective18CollectiveEpilogueINS1D_23Sm100TmaWarpSpecializedILi4ELi2ELi16ELb1ELb0EEEJSH_NS5_IJNSS_ISF_SC_EENSS_INSA_ILi32EEESC_EEEEESI_SJ_SI_SJ_NS1D_6fusion15FusionCallbacksIS1H_NS1M_17LinearCombinationISI_fSI_fLNS_15FloatRoundStyleE2EEESH_S1L_JEEENS4_5SM1004TMEM4LOAD26SM100_TMEM_LOAD_16dp256b4xENS4_13SM90_TMA_LOADENS11_INS12_ILi2ELi4ELi3EEES15_NSS_INS5_IJS16_S1J_EEENS5_IJS1J_SC_EEEEEEENS4_17SM75_U32x4_LDSM_NENS4_14SM90_TMA_STOREES21_NS4_17SM90_U32x4_STSM_NENS4_39AutoVectorizingCopyWithAssumedAlignmentILi128EEEEEEvvEEEEvNT_6ParamsE,"",@"SHT_CUDA_INFO"
	.sectionflags	@""
	.align	4


	//----- nvinfo : EIATTR_CUDA_API_VERSION
	.align		4
        /*0000*/ 	.byte	0x04, 0x37
        /*0002*/ 	.short	(.L_31 - .L_30)
.L_30:
        /*0004*/ 	.word	0x00000082


	//----- nvinfo : EIATTR_KPARAM_INFO
	.align		4
.L_31:
        /*0008*/ 	.byte	0x04, 0x17
        /*000a*/ 	.short	(.L_33 - .L_32)
.L_32:
        /*000c*/ 	.word	0x00000000
        /*0010*/ 	.short	0x0000
        /*0012*/ 	.short	0x0000
        /*0014*/ 	.byte	0x00, 0xf0, 0x01, 0x20


	//----- nvinfo : EIATTR_AT_ENTRY_FRAGMENTS
	.align		4
.L_33:
        /*0018*/ 	.byte	0x04, 0x4f
        /*001a*/ 	.short	(.L_35 - .L_34)


	//   ....[0]....
.L_34:
        /*001c*/ 	.word	0x00000006


	//----- nvinfo : EIATTR_RESERVED_SMEM_USED
	.align		4
.L_35:
        /*0020*/ 	.byte	0x01, 0x41
	.zero		2


	//----- nvinfo : EIATTR_SPARSE_MMA_MASK
	.align		4
        /*0024*/ 	.byte	0x03, 0x50
        /*0026*/ 	.short	0x0000


	//----- nvinfo : EIATTR_TCGEN05_1CTA_USED
	.align		4
        /*0028*/ 	.byte	0x01, 0x51
	.zero		2


	//----- nvinfo : EIATTR_MAXREG_COUNT
	.align		4
        /*002c*/ 	.byte	0x03, 0x1b
        /*002e*/ 	.short	0x00ff


	//----- nvinfo : EIATTR_NUM_BARRIERS
	.align		4
        /*0030*/ 	.byte	0x02, 0x4c
        /*0032*/ 	.byte	0x07
	.zero		1


	//----- nvinfo : EIATTR_EXTERNS
	.align		4
        /*0034*/ 	.byte	0x04, 0x0f
        /*0036*/ 	.short	(.L_37 - .L_36)


	//   ....[0]....
	.align		4
.L_36:
        /*0038*/ 	.word	index@(__assertfail)


	//----- nvinfo : EIATTR_MERCURY_ISA_VERSION
	.align		4
.L_37:
        /*003c*/ 	.byte	0x03, 0x5f
        /*003e*/ 	.short	0x0101


	//----- nvinfo : EIATTR_INT_WARP_WIDE_INSTR_OFFSETS
	.align		4
        /*0040*/ 	.byte	0x04, 0x31
        /*0042*/ 	.short	(.L_39 - .L_38)


	//   ....[0]....
.L_38:
        /*0044*/ 	.word	0x00003ed0


	//   ....[1]....
        /*0048*/ 	.word	0x00003f00


	//   ....[2]....
        /*004c*/ 	.word	0x00003f20


	//   ....[3]....
        /*0050*/ 	.word	0x00004aa0


	//   ....[4]....
        /*0054*/ 	.word	0x00004b10


	//   ....[5]....
        /*0058*/ 	.word	0x00004be0


	//   ....[6]....
        /*005c*/ 	.word	0x00004c60


	//   ....[7]....
        /*0060*/ 	.word	0x00004d50


	//   ....[8]....
        /*0064*/ 	.word	0x00004dd0


	//   ....[9]....
        /*0068*/ 	.word	0x00004eb0


	//   ....[10]....
        /*006c*/ 	.word	0x00004f60


	//----- nvinfo : EIATTR_COOP_GROUP_MASK_REGIDS
	.align		4
.L_39:
        /*0070*/ 	.byte	0x04, 0x29
        /*0072*/ 	.short	(.L_41 - .L_40)


	//   ....[0]....
.L_40:
        /*0074*/ 	.word	0xffffffff


	//   ....[1]....
        /*0078*/ 	.word	0xffffffff


	//   ....[2]....
        /*007c*/ 	.word	0xffffffff


	//   ....[3]....
        /*0080*/ 	.word	0xffffffff


	//   ....[4]....
        /*0084*/ 	.word	0xffffffff


	//   ....[5]....
        /*0088*/ 	.word	0xffffffff


	//   ....[6]....
        /*008c*/ 	.word	0xffffffff


	//   ....[7]....
        /*0090*/ 	.word	0xffffffff


	//   ....[8]....
        /*0094*/ 	.word	0xffffffff


	//   ....[9]....
        /*0098*/ 	.word	0xffffffff


	//   ....[10]....
        /*009c*/ 	.word	0xffffffff


	//   ....[11]....
        /*00a0*/ 	.word	0xffffffff


	//   ....[12]....
        /*00a4*/ 	.word	0xffffffff


	//   ....[13]....
        /*00a8*/ 	.word	0xffffffff


	//----- nvinfo : EIATTR_COOP_GROUP_INSTR_OFFSETS
	.align		4
.L_41:
        /*00ac*/ 	.byte	0x04, 0x28
        /*00ae*/ 	.short	(.L_43 - .L_42)


	//   ....[0]....
.L_42:
        /*00b0*/ 	.word	0x00000080


	//   ....[1]....
        /*00b4*/ 	.word	0x000004f0


	//   ....[2]....
        /*00b8*/ 	.word	0x000006a0


	//   ....[3]....
        /*00bc*/ 	.word	0x00000840


	//   ....[4]....
        /*00c0*/ 	.word	0x00000940


	//   ....[5]....
        /*00c4*/ 	.word	0x00000ab0


	//   ....[6]....
        /*00c8*/ 	.word	0x00000c50


	//   ....[7]....
        /*00cc*/ 	.word	0x00000e00


	//   ....[8]....
        /*00d0*/ 	.word	0x000021d0


	//   ....[9]....
        /*00d4*/ 	.word	0x000030c0


	//   ....[10]....
        /*00d8*/ 	.word	0x000032d0


	//   ....[11]....
        /*00dc*/ 	.word	0x00003300


	//   ....[12]....
        /*00e0*/ 	.word	0x00003db0


	//   ....[13]....
        /*00e4*/ 	.word	0x00003fe0


	//----- nvinfo : EIATTR_VRC_CTA_INIT_COUNT
	.align		4
.L_43:
        /*00e8*/ 	.byte	0x02, 0x4a
        /*00ea*/ 	.byte	0x80
	.zero		1


	//----- nvinfo : EIATTR_SYSCALL_OFFSETS
	.align		4
        /*00ec*/ 	.byte	0x04, 0x46
        /*00ee*/ 	.short	(.L_45 - .L_44)


	//   ....[0]....
.L_44:
        /*00f0*/ 	.word	0x00005bf0


	//   ....[1]....
        /*00f4*/ 	.word	0x00005ce0


	//   ....[2]....
        /*00f8*/ 	.word	0x00006470


	//   ....[3]....
        /*00fc*/ 	.word	0x00006d20


	//   ....[4]....
        /*0100*/ 	.word	0x000075b0


	//   ....[5]....
        /*0104*/ 	.word	0x00007e30


	//----- nvinfo : EIATTR_MBARRIER_INSTR_OFFSETS
	.align		4
.L_45:
        /*0108*/ 	.byte	0x04, 0x39
        /*010a*/ 	.short	(.L_47 - .L_46)


	//   ....[0]....
.L_46:
        /*010c*/ 	.word	0x00000610
        /*0110*/ 	.word	0x000000ff
        /*0114*/ 	.word	0x00000000
        /*0118*/ 	.short	0x0100
        /*011a*/ 	.byte	0x04
	.zero		1


	//   ....[1]....
        /*011c*/ 	.word	0x00000620
        /*0120*/ 	.word	0x000000ff
        /*0124*/ 	.word	0x00000020
        /*0128*/ 	.short	0x0100
        /*012a*/ 	.byte	0x04
	.zero		1


	//   ....[2]....
        /*012c*/ 	.word	0x00000630
        /*0130*/ 	.word	0x000000ff
        /*0134*/ 	.word	0x00000008
        /*0138*/ 	.short	0x0100
        /*013a*/ 	.byte	0x04
	.zero		1


	//   ....[3]....
        /*013c*/ 	.word	0x00000640
        /*0140*/ 	.word	0x000000ff
        /*0144*/ 	.word	0x00000028
        /*0148*/ 	.short	0x0100
        /*014a*/ 	.byte	0x04
	.zero		1


	//   ....[4]....
        /*014c*/ 	.word	0x00000650
        /*0150*/ 	.word	0x000000ff
        /*0154*/ 	.word	0x00000010
        /*0158*/ 	.short	0x0100
        /*015a*/ 	.byte	0x04
	.zero		1


	//   ....[5]....
        /*015c*/ 	.word	0x00000660
        /*0160*/ 	.word	0x000000ff
        /*0164*/ 	.word	0x00000030
        /*0168*/ 	.short	0x0100
        /*016a*/ 	.byte	0x04
	.zero		1


	//   ....[6]....
        /*016c*/ 	.word	0x00000670
        /*0170*/ 	.word	0x000000ff
        /*0174*/ 	.word	0x00000018
        /*0178*/ 	.short	0x0100
        /*017a*/ 	.byte	0x04
	.zero		1


	//   ....[7]....
        /*017c*/ 	.word	0x00000680
        /*0180*/ 	.word	0x000000ff
        /*0184*/ 	.word	0x00000038
        /*0188*/ 	.short	0x0100
        /*018a*/ 	.byte	0x04
	.zero		1


	//   ....[8]....
        /*018c*/ 	.word	0x000007b0
        /*0190*/ 	.word	0x000000ff
        /*0194*/ 	.word	0x00000040
        /*0198*/ 	.short	0x0100
        /*019a*/ 	.byte	0x04
	.zero		1


	//   ....[9]....
        /*019c*/ 	.word	0x000007c0
        /*01a0*/ 	.word	0x000000ff
        /*01a4*/ 	.word	0x00000060
        /*01a8*/ 	.short	0x0100
        /*01aa*/ 	.byte	0x04
	.zero		1


	//   ....[10]....
        /*01ac*/ 	.word	0x000007d0
        /*01b0*/ 	.word	0x000000ff
        /*01b4*/ 	.word	0x00000048
        /*01b8*/ 	.short	0x0100
        /*01ba*/ 	.byte	0x04
	.zero		1


	//   ....[11]....
        /*01bc*/ 	.word	0x000007e0
        /*01c0*/ 	.word	0x000000ff
        /*01c4*/ 	.word	0x00000068
        /*01c8*/ 	.short	0x0100
        /*01ca*/ 	.byte	0x04
	.zero		1


	//   ....[12]....
        /*01cc*/ 	.word	0x000007f0
        /*01d0*/ 	.word	0x000000ff
        /*01d4*/ 	.word	0x00000050
        /*01d8*/ 	.short	0x0100
        /*01da*/ 	.byte	0x04
	.zero		1


	//   ....[13]....
        /*01dc*/ 	.word	0x00000800
        /*01e0*/ 	.word	0x000000ff
        /*01e4*/ 	.word	0x00000070
        /*01e8*/ 	.short	0x0100
        /*01ea*/ 	.byte	0x04
	.zero		1


	//   ....[14]....
        /*01ec*/ 	.word	0x00000810
        /*01f0*/ 	.word	0x000000ff
        /*01f4*/ 	.word	0x00000058
        /*01f8*/ 	.short	0x0100
        /*01fa*/ 	.byte	0x04
	.zero		1


	//   ....[15]....
        /*01fc*/ 	.word	0x00000820
        /*0200*/ 	.word	0x000000ff
        /*0204*/ 	.word	0x00000078
        /*0208*/ 	.short	0x0100
        /*020a*/ 	.byte	0x04
	.zero		1


	//   ....[16]....
        /*020c*/ 	.word	0x00000910
        /*0210*/ 	.word	0x000000ff
        /*0214*/ 	.word	0x00000080
        /*0218*/ 	.short	0x0100
        /*021a*/ 	.byte	0x06
	.zero		1


	//   ....[17]....
        /*021c*/ 	.word	0x00000920
        /*0220*/ 	.word	0x000000ff
        /*0224*/ 	.word	0x00000088
        /*0228*/ 	.short	0x0100
        /*022a*/ 	.byte	0x06
	.zero		1


	//   ....[18]....
        /*022c*/ 	.word	0x00000a60
        /*0230*/ 	.word	0x000000ff
        /*0234*/ 	.word	0x00000090
        /*0238*/ 	.short	0x0100
        /*023a*/ 	.byte	0x06
	.zero		1


	//   ....[19]....
        /*023c*/ 	.word	0x00000a70
        /*0240*/ 	.word	0x000000ff
        /*0244*/ 	.word	0x000000a0
        /*0248*/ 	.short	0x0100
        /*024a*/ 	.byte	0x06
	.zero		1


	//   ....[20]....
        /*024c*/ 	.word	0x00000a80
        /*0250*/ 	.word	0x000000ff
        /*0254*/ 	.word	0x00000098
        /*0258*/ 	.short	0x0100
        /*025a*/ 	.byte	0x06
	.zero		1


	//   ....[21]....
        /*025c*/ 	.word	0x00000a90
        /*0260*/ 	.word	0x000000ff
        /*0264*/ 	.word	0x000000a8
        /*0268*/ 	.short	0x0100
        /*026a*/ 	.byte	0x06
	.zero		1


	//   ....[22]....
        /*026c*/ 	.word	0x00000bc0
        /*0270*/ 	.word	0x000000ff
        /*0274*/ 	.word	0x000000b0
        /*0278*/ 	.short	0x0100
        /*027a*/ 	.byte	0x04
	.zero		1


	//   ....[23]....
        /*027c*/ 	.word	0x00000bd0
        /*0280*/ 	.word	0x000000ff
        /*0284*/ 	.word	0x000000d0
        /*0288*/ 	.short	0x0100
        /*028a*/ 	.byte	0x04
	.zero		1


	//   ....[24]....
        /*028c*/ 	.word	0x00000be0
        /*0290*/ 	.word	0x000000ff
        /*0294*/ 	.word	0x000000b8
        /*0298*/ 	.short	0x0100
        /*029a*/ 	.byte	0x04
	.zero		1


	//   ....[25]....
        /*029c*/ 	.word	0x00000bf0
        /*02a0*/ 	.word	0x000000ff
        /*02a4*/ 	.word	0x000000d8
        /*02a8*/ 	.short	0x0100
        /*02aa*/ 	.byte	0x04
	.zero		1


	//   ....[26]....
        /*02ac*/ 	.word	0x00000c00
        /*02b0*/ 	.word	0x000000ff
        /*02b4*/ 	.word	0x000000c0
        /*02b8*/ 	.short	0x0100
        /*02ba*/ 	.byte	0x04
	.zero		1


	//   ....[27]....
        /*02bc*/ 	.word	0x00000c10
        /*02c0*/ 	.word	0x000000ff
        /*02c4*/ 	.word	0x000000e0
        /*02c8*/ 	.short	0x0100
        /*02ca*/ 	.byte	0x04
	.zero		1


	//   ....[28]....
        /*02cc*/ 	.word	0x00000c20
        /*02d0*/ 	.word	0x000000ff
        /*02d4*/ 	.word	0x000000c8
        /*02d8*/ 	.short	0x0100
        /*02da*/ 	.byte	0x04
	.zero		1


	//   ....[29]....
        /*02dc*/ 	.word	0x00000c30
        /*02e0*/ 	.word	0x000000ff
        /*02e4*/ 	.word	0x000000e8
        /*02e8*/ 	.short	0x0100
        /*02ea*/ 	.byte	0x04
	.zero		1


	//   ....[30]....
        /*02ec*/ 	.word	0x00000d20
        /*02f0*/ 	.word	0x000000ff
        /*02f4*/ 	.word	0x000000f0
        /*02f8*/ 	.short	0x0100
        /*02fa*/ 	.byte	0x04
	.zero		1


	//   ....[31]....
        /*02fc*/ 	.word	0x00000d30
        /*0300*/ 	.word	0x000000ff
        /*0304*/ 	.word	0x00000100
        /*0308*/ 	.short	0x0100
        /*030a*/ 	.byte	0x04
	.zero		1


	//   ....[32]....
        /*030c*/ 	.word	0x00000d40
        /*0310*/ 	.word	0x000000ff
        /*0314*/ 	.word	0x000000f8
        /*0318*/ 	.short	0x0100
        /*031a*/ 	.byte	0x04
	.zero		1


	//   ....[33]....
        /*031c*/ 	.word	0x00000d50
        /*0320*/ 	.word	0x000000ff
        /*0324*/ 	.word	0x00000108
        /*0328*/ 	.short	0x0100
        /*032a*/ 	.byte	0x04
	.zero		1


	//   ....[34]....
        /*032c*/ 	.word	0x00001a40
        /*0330*/ 	.word	0x00000000
        /*0334*/ 	.word	0x00000100
        /*0338*/ 	.short	0x010a
        /*033a*/ 	.byte	0xff
	.zero		1


	//   ....[35]....
        /*033c*/ 	.word	0x00001a70
        /*0340*/ 	.word	0x00000000
        /*0344*/ 	.word	0x000000f0
        /*0348*/ 	.short	0x0101
        /*034a*/ 	.byte	0xff
	.zero		1


	//   ....[36]....
        /*034c*/ 	.word	0x00001b20
        /*0350*/ 	.word	0x000000ff
        /*0354*/ 	.word	0x00000020
        /*0358*/ 	.short	0x010a
        /*035a*/ 	.byte	0x04
	.zero		1


	//   ....[37]....
        /*035c*/ 	.word	0x00001bb0
        /*0360*/ 	.word	0x000000ff
        /*0364*/ 	.word	0x00000020
        /*0368*/ 	.short	0x010a
        /*036a*/ 	.byte	0x21
	.zero		1


	//   ....[38]....
        /*036c*/ 	.word	0x00001d40
        /*0370*/ 	.word	0x000000ff
        /*0374*/ 	.word	0x00000020
        /*0378*/ 	.short	0x010a
        /*037a*/ 	.byte	0x05
	.zero		1


	//   ....[39]....
        /*037c*/ 	.word	0x00001e90
        /*0380*/ 	.word	0x000000ff
        /*0384*/ 	.word	0x00000088
        /*0388*/ 	.short	0x0101
        /*038a*/ 	.byte	0x15
	.zero		1


	//   ....[40]....
        /*038c*/ 	.word	0x00001eb0
        /*0390*/ 	.word	0x000000ff
        /*0394*/ 	.word	0x00000020
        /*0398*/ 	.short	0x010a
        /*039a*/ 	.byte	0x04
	.zero		1


	//   ....[41]....
        /*039c*/ 	.word	0x00001f30
        /*03a0*/ 	.word	0x000000ff
        /*03a4*/ 	.word	0x00000020
        /*03a8*/ 	.short	0x010a
        /*03aa*/ 	.byte	0x11
	.zero		1


	//   ....[42]....
        /*03ac*/ 	.word	0x000020c0
        /*03b0*/ 	.word	0x000000ff
        /*03b4*/ 	.word	0x00000020
        /*03b8*/ 	.short	0x010a
        /*03ba*/ 	.byte	0x05
	.zero		1


	//   ....[43]....
        /*03bc*/ 	.word	0x00002200
        /*03c0*/ 	.word	0x00000003
        /*03c4*/ 	.word	0x00000090
        /*03c8*/ 	.short	0x010a
        /*03ca*/ 	.byte	0xff
	.zero		1


	//   ....[44]....
        /*03cc*/ 	.word	0x00002350
        /*03d0*/ 	.word	0x00000000
        /*03d4*/ 	.word	0x00000000
        /*03d8*/ 	.short	0x0101
        /*03da*/ 	.byte	0xff
	.zero		1


	//   ....[45]....
        /*03dc*/ 	.word	0x00002910
        /*03e0*/ 	.word	0x000000ff
        /*03e4*/ 	.word	0x00000000
        /*03e8*/ 	.short	0x010a
        /*03ea*/ 	.byte	0x04
	.zero		1


	//   ....[46]....
        /*03ec*/ 	.word	0x000029a0
        /*03f0*/ 	.word	0x000000ff
        /*03f4*/ 	.word	0x00000000
        /*03f8*/ 	.short	0x010a
        /*03fa*/ 	.byte	0x05
	.zero		1


	//   ....[47]....
        /*03fc*/ 	.word	0x00002a30
        /*0400*/ 	.word	0x000000ff
        /*0404*/ 	.word	0x00000000
        /*0408*/ 	.short	0x010a
        /*040a*/ 	.byte	0x05
	.zero		1


	//   ....[48]....
        /*040c*/ 	.word	0x00002ad0
        /*0410*/ 	.word	0x00000000
        /*0414*/ 	.word	0x00000000
        /*0418*/ 	.short	0x010a
        /*041a*/ 	.byte	0xff
	.zero		1


	//   ....[49]....
        /*041c*/ 	.word	0x00002c10
        /*0420*/ 	.word	0x00000002
        /*0424*/ 	.word	0x000000f0
        /*0428*/ 	.short	0x010a
        /*042a*/ 	.byte	0xff
	.zero		1


	//   ....[50]....
        /*042c*/ 	.word	0x00002c80
        /*0430*/ 	.word	0x00000002
        /*0434*/ 	.word	0x00000000
        /*0438*/ 	.short	0x0101
        /*043a*/ 	.byte	0xff
	.zero		1


	//   ....[51]....
        /*043c*/ 	.word	0x00002ca0
        /*0440*/ 	.word	0x000000ff
        /*0444*/ 	.word	0x000000a0
        /*0448*/ 	.short	0x010a
        /*044a*/ 	.byte	0x04
	.zero		1


	//   ....[52]....
        /*044c*/ 	.word	0x00002dc0
        /*0450*/ 	.word	0x00000002
        /*0454*/ 	.word	0x00000090
        /*0458*/ 	.short	0x010a
        /*045a*/ 	.byte	0xff
	.zero		1


	//   ....[53]....
        /*045c*/ 	.word	0x00002ec0
        /*0460*/ 	.word	0x00000002
        /*0464*/ 	.word	0x00000000
        /*0468*/ 	.short	0x0101
        /*046a*/ 	.byte	0xff
	.zero		1


	//   ....[54]....
        /*046c*/ 	.word	0x00002f50
        /*0470*/ 	.word	0x000000ff
        /*0474*/ 	.word	0x000000a0
        /*0478*/ 	.short	0x0106
        /*047a*/ 	.byte	0x04
	.zero		1


	//   ....[55]....
        /*047c*/ 	.word	0x00002f70
        /*0480*/ 	.word	0x000000ff
        /*0484*/ 	.word	0x000000a0
        /*0488*/ 	.short	0x010a
        /*048a*/ 	.byte	0x04
	.zero		1


	//   ....[56]....
        /*048c*/ 	.word	0x00003000
        /*0490*/ 	.word	0x000000ff
        /*0494*/ 	.word	0x000000a0
        /*0498*/ 	.short	0x0106
        /*049a*/ 	.byte	0x07
	.zero		1


	//   ....[57]....
        /*049c*/ 	.word	0x00003040
        /*04a0*/ 	.word	0x00000000
        /*04a4*/ 	.word	0x000000a0
        /*04a8*/ 	.short	0x010a
        /*04aa*/ 	.byte	0xff
	.zero		1


	//   ....[58]....
        /*04ac*/ 	.word	0x000035a0
        /*04b0*/ 	.word	0x00000000
        /*04b4*/ 	.word	0x00000090
        /*04b8*/ 	.short	0x010a
        /*04ba*/ 	.byte	0xff
	.zero		1


	//   ....[59]....
        /*04bc*/ 	.word	0x000036a0
        /*04c0*/ 	.word	0x00000003
        /*04c4*/ 	.word	0x00000000
        /*04c8*/ 	.short	0x0101
        /*04ca*/ 	.byte	0xff
	.zero		1


	//   ....[60]....
        /*04cc*/ 	.word	0x000036b0
        /*04d0*/ 	.word	0x000000ff
        /*04d4*/ 	.word	0x00000000
        /*04d8*/ 	.short	0x010a
        /*04da*/ 	.byte	0x04
	.zero		1


	//   ....[61]....
        /*04dc*/ 	.word	0x00003730
        /*04e0*/ 	.word	0x000000ff
        /*04e4*/ 	.word	0x000000d0
        /*04e8*/ 	.short	0x010a
        /*04ea*/ 	.byte	0x1f
	.zero		1


	//   ....[62]....
        /*04ec*/ 	.word	0x00003810
        /*04f0*/ 	.word	0x000000ff
        /*04f4*/ 	.word	0x00000000
        /*04f8*/ 	.short	0x010a
        /*04fa*/ 	.byte	0x05
	.zero		1


	//   ....[63]....
        /*04fc*/ 	.word	0x00003950
        /*0500*/ 	.word	0x000000ff
        /*0504*/ 	.word	0x00000000
        /*0508*/ 	.short	0x010a
        /*050a*/ 	.byte	0x04
	.zero		1


	//   ....[64]....
        /*050c*/ 	.word	0x00003be0
        /*0510*/ 	.word	0x000000ff
        /*0514*/ 	.word	0x00000000
        /*0518*/ 	.short	0x010a
        /*051a*/ 	.byte	0x04
	.zero		1


	//   ....[65]....
        /*051c*/ 	.word	0x00003c70
        /*0520*/ 	.word	0x000000ff
        /*0524*/ 	.word	0x00000000
        /*0528*/ 	.short	0x010a
        /*052a*/ 	.byte	0x05
	.zero		1


	//   ....[66]....
        /*052c*/ 	.word	0x00003d00
        /*0530*/ 	.word	0x000000ff
        /*0534*/ 	.word	0x00000000
        /*0538*/ 	.short	0x010a
        /*053a*/ 	.byte	0x05
	.zero		1


	//   ....[67]....
        /*053c*/ 	.word	0x00003d90
        /*0540*/ 	.word	0x000000ff
        /*0544*/ 	.word	0x00000000
        /*0548*/ 	.short	0x010a
        /*054a*/ 	.byte	0x04
	.zero		1


	//   ....[68]....
        /*054c*/ 	.word	0x000042a0
        /*0550*/ 	.word	0x0000000c
        /*0554*/ 	.word	0x00000090
        /*0558*/ 	.short	0x010a
        /*055a*/ 	.byte	0xff
	.zero		1


	//   ....[69]....
        /*055c*/ 	.word	0x00004410
        /*0560*/ 	.word	0x00000000
        /*0564*/ 	.word	0x00000000
        /*0568*/ 	.short	0x0101
        /*056a*/ 	.byte	0xff
	.zero		1


	//   ....[70]....
        /*056c*/ 	.word	0x000048a0
        /*0570*/ 	.word	0x000000ff
        /*0574*/ 	.word	0x00000088
        /*0578*/ 	.short	0x010a
        /*057a*/ 	.byte	0x15
	.zero		1


	//   ....[71]....
        /*057c*/ 	.word	0x00004a20
        /*0580*/ 	.word	0x000000ff
        /*0584*/ 	.word	0x00000060
        /*0588*/ 	.short	0x010a
        /*058a*/ 	.byte	0x15
	.zero		1


	//   ....[72]....
        /*058c*/ 	.word	0x00004b90
        /*0590*/ 	.word	0x000000ff
        /*0594*/ 	.word	0x00000040
        /*0598*/ 	.short	0x010b
        /*059a*/ 	.byte	0x15
	.zero		1


	//   ....[73]....
        /*059c*/ 	.word	0x00004ba0
        /*05a0*/ 	.word	0x000000ff
        /*05a4*/ 	.word	0x00000000
        /*05a8*/ 	.short	0x0101
        /*05aa*/ 	.byte	0x28
	.zero		1


	//   ....[74]....
        /*05ac*/ 	.word	0x00004bb0
        /*05b0*/ 	.word	0x000000ff
        /*05b4*/ 	.word	0x00000068
        /*05b8*/ 	.short	0x010a
        /*05ba*/ 	.byte	0x15
	.zero		1


	//   ....[75]....
        /*05bc*/ 	.word	0x00004d00
        /*05c0*/ 	.word	0x000000ff
        /*05c4*/ 	.word	0x00000048
        /*05c8*/ 	.short	0x010b
        /*05ca*/ 	.byte	0x15
	.zero		1


	//   ....[76]....
        /*05cc*/ 	.word	0x00004d10
        /*05d0*/ 	.word	0x000000ff
        /*05d4*/ 	.word	0x00000000
        /*05d8*/ 	.short	0x0101
        /*05da*/ 	.byte	0x27
	.zero		1


	//   ....[77]....
        /*05dc*/ 	.word	0x00004d20
        /*05e0*/ 	.word	0x000000ff
        /*05e4*/ 	.word	0x00000070
        /*05e8*/ 	.short	0x010a
        /*05ea*/ 	.byte	0x15
	.zero		1


	//   ....[78]....
        /*05ec*/ 	.word	0x00004e60
        /*05f0*/ 	.word	0x000000ff
        /*05f4*/ 	.word	0x00000050
        /*05f8*/ 	.short	0x010b
        /*05fa*/ 	.byte	0x15
	.zero		1


	//   ....[79]....
        /*05fc*/ 	.word	0x00004e70
        /*0600*/ 	.word	0x000000ff
        /*0604*/ 	.word	0x00000000
        /*0608*/ 	.short	0x0101
        /*060a*/ 	.byte	0x26
	.zero		1


	//   ....[80]....
        /*060c*/ 	.word	0x00004e80
        /*0610*/ 	.word	0x000000ff
        /*0614*/ 	.word	0x00000078
        /*0618*/ 	.short	0x010a
        /*061a*/ 	.byte	0x15
	.zero		1


	//   ....[81]....
        /*061c*/ 	.word	0x00005080
        /*0620*/ 	.word	0x000000ff
        /*0624*/ 	.word	0x00000058
        /*0628*/ 	.short	0x010b
        /*062a*/ 	.byte	0x15
	.zero		1


	//   ....[82]....
        /*062c*/ 	.word	0x00005090
        /*0630*/ 	.word	0x000000ff
        /*0634*/ 	.word	0x00000000
        /*0638*/ 	.short	0x0101
        /*063a*/ 	.byte	0x25
	.zero		1


	//   ....[83]....
        /*063c*/ 	.word	0x000050c0
        /*0640*/ 	.word	0x000000ff
        /*0644*/ 	.word	0x00000060
        /*0648*/ 	.short	0x010a
        /*064a*/ 	.byte	0x15
	.zero		1


	//   ....[84]....
        /*064c*/ 	.word	0x000050e0
        /*0650*/ 	.word	0x000000ff
        /*0654*/ 	.word	0x00000068
        /*0658*/ 	.short	0x010a
        /*065a*/ 	.byte	0x15
	.zero		1


	//   ....[85]....
        /*065c*/ 	.word	0x00005100
        /*0660*/ 	.word	0x000000ff
        /*0664*/ 	.word	0x00000070
        /*0668*/ 	.short	0x010a
        /*066a*/ 	.byte	0x15
	.zero		1


	//   ....[86]....
        /*066c*/ 	.word	0x00005140
        /*0670*/ 	.word	0x00000000
        /*0674*/ 	.word	0x00000078
        /*0678*/ 	.short	0x010a
        /*067a*/ 	.byte	0xff
	.zero		1


	//   ....[87]....
        /*067c*/ 	.word	0x00005480
        /*0680*/ 	.word	0x00000003
        /*0684*/ 	.word	0x00000090
        /*0688*/ 	.short	0x010a
        /*068a*/ 	.byte	0xff
	.zero		1


	//   ....[88]....
        /*068c*/ 	.word	0x00005600
        /*0690*/ 	.word	0x00000000
        /*0694*/ 	.word	0x00000000
        /*0698*/ 	.short	0x0101
        /*069a*/ 	.byte	0xff
	.zero		1


	//   ....[89]....
        /*069c*/ 	.word	0x00006120
        /*06a0*/ 	.word	0x000000ff
        /*06a4*/ 	.word	0x00000040
        /*06a8*/ 	.short	0x010a
        /*06aa*/ 	.byte	0x2c
	.zero		1


	//   ....[90]....
        /*06ac*/ 	.word	0x00006160
        /*06b0*/ 	.word	0x0000001a
        /*06b4*/ 	.word	0x000000b0
        /*06b8*/ 	.short	0x010a
        /*06ba*/ 	.byte	0xff
	.zero		1


	//   ....[91]....
        /*06bc*/ 	.word	0x00006270
        /*06c0*/ 	.word	0x000000ff
        /*06c4*/ 	.word	0x00000040
        /*06c8*/ 	.short	0x010a
        /*06ca*/ 	.byte	0x2c
	.zero		1


	//   ....[92]....
        /*06cc*/ 	.word	0x00006350
        /*06d0*/ 	.word	0x0000001a
        /*06d4*/ 	.word	0x000000b0
        /*06d8*/ 	.short	0x010a
        /*06da*/ 	.byte	0xff
	.zero		1


	//   ....[93]....
        /*06dc*/ 	.word	0x00006a80
        /*06e0*/ 	.word	0x00000000
        /*06e4*/ 	.word	0x00000000
        /*06e8*/ 	.short	0x0101
        /*06ea*/ 	.byte	0xff
	.zero		1


	//   ....[94]....
        /*06ec*/ 	.word	0x00006a90
        /*06f0*/ 	.word	0x00000004
        /*06f4*/ 	.word	0x00000040
        /*06f8*/ 	.short	0x010a
        /*06fa*/ 	.byte	0xff
	.zero		1


	//   ....[95]....
        /*06fc*/ 	.word	0x00006b50
        /*0700*/ 	.word	0x00000004
        /*0704*/ 	.word	0x00000040
        /*0708*/ 	.short	0x010a
        /*070a*/ 	.byte	0xff
	.zero		1


	//   ....[96]....
        /*070c*/ 	.word	0x00007310
        /*0710*/ 	.word	0x00000000
        /*0714*/ 	.word	0x00000000
        /*0718*/ 	.short	0x0101
        /*071a*/ 	.byte	0xff
	.zero		1


	//   ....[97]....
        /*071c*/ 	.word	0x00007330
        /*0720*/ 	.word	0x00000002
        /*0724*/ 	.word	0x00000040
        /*0728*/ 	.short	0x010a
        /*072a*/ 	.byte	0xff
	.zero		1


	//   ....[98]....
        /*072c*/ 	.word	0x000073e0
        /*0730*/ 	.word	0x00000002
        /*0734*/ 	.word	0x00000040
        /*0738*/ 	.short	0x010a
        /*073a*/ 	.byte	0xff
	.zero		1


	//   ....[99]....
        /*073c*/ 	.word	0x00007b90
        /*0740*/ 	.word	0x00000000
        /*0744*/ 	.word	0x00000000
        /*0748*/ 	.short	0x0101
        /*074a*/ 	.byte	0xff
	.zero		1


	//   ....[100]....
        /*074c*/ 	.word	0x00007bb0
        /*0750*/ 	.word	0x00000003
        /*0754*/ 	.word	0x00000040
        /*0758*/ 	.short	0x010a
        /*075a*/ 	.byte	0xff
	.zero		1


	//   ....[101]....
        /*075c*/ 	.word	0x00007c60
        /*0760*/ 	.word	0x00000003
        /*0764*/ 	.word	0x00000040
        /*0768*/ 	.short	0x010a
        /*076a*/ 	.byte	0xff
	.zero		1


	//   ....[102]....
        /*076c*/ 	.word	0x00008070
        /*0770*/ 	.word	0x000000ff
        /*0774*/ 	.word	0x00000000
        /*0778*/ 	.short	0x0101
        /*077a*/ 	.byte	0x04
	.zero		1


	//   ....[103]....
        /*077c*/ 	.word	0x00008480
        /*0780*/ 	.word	0x00000000
        /*0784*/ 	.word	0x00000000
        /*0788*/ 	.short	0x0101
        /*078a*/ 	.byte	0xff
	.zero		1


	//   ....[104]....
        /*078c*/ 	.word	0x00008730
        /*0790*/ 	.word	0x000000ff
        /*0794*/ 	.word	0x00000000
        /*0798*/ 	.short	0x0101
        /*079a*/ 	.byte	0x04
	.zero		1


	//   ....[105]....
        /*079c*/ 	.word	0x00008750
        /*07a0*/ 	.word	0x00000000
        /*07a4*/ 	.word	0x00000100
        /*07a8*/ 	.short	0x010a
        /*07aa*/ 	.byte	0xff
	.zero		1


	//   ....[106]....
        /*07ac*/ 	.word	0x000087b0
        /*07b0*/ 	.word	0x00000000
        /*07b4*/ 	.word	0x00000020
        /*07b8*/ 	.short	0x010a
        /*07ba*/ 	.byte	0xff
	.zero		1


	//   ....[107]....
        /*07bc*/ 	.word	0x00008810
        /*07c0*/ 	.word	0x00000000
        /*07c4*/ 	.word	0x00000020
        /*07c8*/ 	.short	0x010a
        /*07ca*/ 	.byte	0xff
	.zero		1


	//   ....[108]....
        /*07cc*/ 	.word	0x00008860
        /*07d0*/ 	.word	0x00000003
        /*07d4*/ 	.word	0x00000090
        /*07d8*/ 	.short	0x010a
        /*07da*/ 	.byte	0xff
	.zero		1


	//   ....[109]....
        /*07dc*/ 	.word	0x000088c0
        /*07e0*/ 	.word	0x00000000
        /*07e4*/ 	.word	0x00000000
        /*07e8*/ 	.short	0x010a
        /*07ea*/ 	.byte	0xff
	.zero		1


	//   ....[110]....
        /*07ec*/ 	.word	0x00008920
        /*07f0*/ 	.word	0x00000000
        /*07f4*/ 	.word	0x00000000
        /*07f8*/ 	.short	0x010a
        /*07fa*/ 	.byte	0xff
	.zero		1


	//   ....[111]....
        /*07fc*/ 	.word	0x00008980
        /*0800*/ 	.word	0x00000000
        /*0804*/ 	.word	0x00000000
        /*0808*/ 	.short	0x010a
        /*080a*/ 	.byte	0xff
	.zero		1


	//   ....[112]....
        /*080c*/ 	.word	0x000089d0
        /*0810*/ 	.word	0x00000002
        /*0814*/ 	.word	0x000000f0
        /*0818*/ 	.short	0x010a
        /*081a*/ 	.byte	0xff
	.zero		1


	//   ....[113]....
        /*081c*/ 	.word	0x00008a30
        /*0820*/ 	.word	0x00000002
        /*0824*/ 	.word	0x000000a0
        /*0828*/ 	.short	0x010a
        /*082a*/ 	.byte	0xff
	.zero		1


	//   ....[114]....
        /*082c*/ 	.word	0x00008a80
        /*0830*/ 	.word	0x00000002
        /*0834*/ 	.word	0x00000090
        /*0838*/ 	.short	0x010a
        /*083a*/ 	.byte	0xff
	.zero		1


	//   ....[115]....
        /*083c*/ 	.word	0x00008ae0
        /*0840*/ 	.word	0x00000000
        /*0844*/ 	.word	0x000000a0
        /*0848*/ 	.short	0x010a
        /*084a*/ 	.byte	0xff
	.zero		1


	//   ....[116]....
        /*084c*/ 	.word	0x00008b30
        /*0850*/ 	.word	0x00000000
        /*0854*/ 	.word	0x00000090
        /*0858*/ 	.short	0x010a
        /*085a*/ 	.byte	0xff
	.zero		1


	//   ....[117]....
        /*085c*/ 	.word	0x00008b90
        /*0860*/ 	.word	0x00000002
        /*0864*/ 	.word	0x000000d0
        /*0868*/ 	.short	0x010a
        /*086a*/ 	.byte	0xff
	.zero		1


	//   ....[118]....
        /*086c*/ 	.word	0x00008bf0
        /*0870*/ 	.word	0x00000000
        /*0874*/ 	.word	0x00000000
        /*0878*/ 	.short	0x010a
        /*087a*/ 	.byte	0xff
	.zero		1


	//   ....[119]....
        /*087c*/ 	.word	0x00008c50
        /*0880*/ 	.word	0x00000000
        /*0884*/ 	.word	0x00000000
        /*0888*/ 	.short	0x010a
        /*088a*/ 	.byte	0xff
	.zero		1


	//   ....[120]....
        /*088c*/ 	.word	0x00008cb0
        /*0890*/ 	.word	0x00000000
        /*0894*/ 	.word	0x00000000
        /*0898*/ 	.short	0x010a
        /*089a*/ 	.byte	0xff
	.zero		1


	//   ....[121]....
        /*089c*/ 	.word	0x00008d10
        /*08a0*/ 	.word	0x00000000
        /*08a4*/ 	.word	0x00000000
        /*08a8*/ 	.short	0x010a
        /*08aa*/ 	.byte	0xff
	.zero		1


	//   ....[122]....
        /*08ac*/ 	.word	0x00008d70
        /*08b0*/ 	.word	0x00000000
        /*08b4*/ 	.word	0x00000000
        /*08b8*/ 	.short	0x010a
        /*08ba*/ 	.byte	0xff
	.zero		1


	//   ....[123]....
        /*08bc*/ 	.word	0x00008dc0
        /*08c0*/ 	.word	0x0000000c
        /*08c4*/ 	.word	0x00000090
        /*08c8*/ 	.short	0x010a
        /*08ca*/ 	.byte	0xff
	.zero		1


	//   ....[124]....
        /*08cc*/ 	.word	0x00008e20
        /*08d0*/ 	.word	0x00000000
        /*08d4*/ 	.word	0x00000088
        /*08d8*/ 	.short	0x010a
        /*08da*/ 	.byte	0xff
	.zero		1


	//   ....[125]....
        /*08dc*/ 	.word	0x00008e80
        /*08e0*/ 	.word	0x00000000
        /*08e4*/ 	.word	0x00000060
        /*08e8*/ 	.short	0x010a
        /*08ea*/ 	.byte	0xff
	.zero		1


	//   ....[126]....
        /*08ec*/ 	.word	0x00008ee0
        /*08f0*/ 	.word	0x00000000
        /*08f4*/ 	.word	0x00000068
        /*08f8*/ 	.short	0x010a
        /*08fa*/ 	.byte	0xff
	.zero		1


	//   ....[127]....
        /*08fc*/ 	.word	0x00008f40
        /*0900*/ 	.word	0x00000000
        /*0904*/ 	.word	0x00000070
        /*0908*/ 	.short	0x010a
        /*090a*/ 	.byte	0xff
	.zero		1


	//   ....[128]....
        /*090c*/ 	.word	0x00008fa0
        /*0910*/ 	.word	0x00000000
        /*0914*/ 	.word	0x00000078
        /*0918*/ 	.short	0x010a
        /*091a*/ 	.byte	0xff
	.zero		1


	//   ....[129]....
        /*091c*/ 	.word	0x00009000
        /*0920*/ 	.word	0x00000000
        /*0924*/ 	.word	0x00000060
        /*0928*/ 	.short	0x010a
        /*092a*/ 	.byte	0xff
	.zero		1


	//   ....[130]....
        /*092c*/ 	.word	0x00009060
        /*0930*/ 	.word	0x00000000
        /*0934*/ 	.word	0x00000068
        /*0938*/ 	.short	0x010a
        /*093a*/ 	.byte	0xff
	.zero		1


	//   ....[131]....
        /*093c*/ 	.word	0x000090c0
        /*0940*/ 	.word	0x00000000
        /*0944*/ 	.word	0x00000070
        /*0948*/ 	.short	0x010a
        /*094a*/ 	.byte	0xff
	.zero		1


	//   ....[132]....
        /*094c*/ 	.word	0x00009110
        /*0950*/ 	.word	0x00000003
        /*0954*/ 	.word	0x00000090
        /*0958*/ 	.short	0x010a
        /*095a*/ 	.byte	0xff
	.zero		1


	//   ....[133]....
        /*095c*/ 	.word	0x00009170
        /*0960*/ 	.word	0x00000000
        /*0964*/ 	.word	0x00000040
        /*0968*/ 	.short	0x010a
        /*096a*/ 	.byte	0xff
	.zero		1


	//   ....[134]....
        /*096c*/ 	.word	0x000091c0
        /*0970*/ 	.word	0x0000001a
        /*0974*/ 	.word	0x000000b0
        /*0978*/ 	.short	0x010a
        /*097a*/ 	.byte	0xff
	.zero		1


	//   ....[135]....
        /*097c*/ 	.word	0x00009210
        /*0980*/ 	.word	0x00000004
        /*0984*/ 	.word	0x00000040
        /*0988*/ 	.short	0x010a
        /*098a*/ 	.byte	0xff
	.zero		1


	//   ....[136]....
        /*098c*/ 	.word	0x00009260
        /*0990*/ 	.word	0x00000002
        /*0994*/ 	.word	0x00000040
        /*0998*/ 	.short	0x010a
        /*099a*/ 	.byte	0xff
	.zero		1


	//   ....[137]....
        /*099c*/ 	.word	0x000092b0
        /*09a0*/ 	.word	0x00000003
        /*09a4*/ 	.word	0x00000040
        /*09a8*/ 	.short	0x010a
        /*09aa*/ 	.byte	0xff
	.zero		1


	//----- nvinfo : EIATTR_NUM_MBARRIERS
	.align		4
.L_47:
        /*09ac*/ 	.byte	0x03, 0x38
        /*09ae*/ 	.short	0x0022


	//----- nvinfo : EIATTR_EXIT_INSTR_OFFSETS
	.align		4
        /*09b0*/ 	.byte	0x04, 0x1c
        /*09b2*/ 	.short	(.L_49 - .L_48)


	//   ....[0]....
.L_48:
        /*09b4*/ 	.word	0x00002b00


	//   ....[1]....
        /*09b8*/ 	.word	0x00003010


	//   ....[2]....
        /*09bc*/ 	.word	0x00003070


	//   ....[3]....
        /*09c0*/ 	.word	0x00003ff0


	//   ....[4]....
        /*09c4*/ 	.word	0x00005170


	//   ....[5]....
        /*09c8*/ 	.word	0x000051b0


	//   ....[6]....
        /*09cc*/ 	.word	0x00008610


	//   ....[7]....
        /*09d0*/ 	.word	0x00008690


	//   ....[8]....
        /*09d4*/ 	.word	0x000086c0


	//   ....[9]....
        /*09d8*/ 	.word	0x00008740


	//----- nvinfo : EIATTR_MAX_THREADS
	.align		4
.L_49:
        /*09dc*/ 	.byte	0x04, 0x05
        /*09de*/ 	.short	(.L_51 - .L_50)
.L_50:
        /*09e0*/ 	.word	0x00000100
        /*09e4*/ 	.word	0x00000001
        /*09e8*/ 	.word	0x00000001


	//----- nvinfo : EIATTR_CRS_STACK_SIZE
	.align		4
.L_51:
        /*09ec*/ 	.byte	0x04, 0x1e
        /*09ee*/ 	.short	(.L_53 - .L_52)
.L_52:
        /*09f0*/ 	.word	0x00000000


	//----- nvinfo : EIATTR_CBANK_PARAM_SIZE
	.align		4
.L_53:
        /*09f4*/ 	.byte	0x03, 0x19
        /*09f6*/ 	.short	0x0800


	//----- nvinfo : EIATTR_PARAM_CBANK
	.align		4
        /*09f8*/ 	.byte	0x04, 0x0a
        /*09fa*/ 	.short	(.L_55 - .L_54)
	.align		4
.L_54:
        /*09fc*/ 	.word	index@(.nv.constant0._ZN7cutlass13device_kernelINS_4gemm6kernel13GemmUniversalIN4cute5tupleIJiiiiEEENS1_10collective13CollectiveMmaINS1_35MainloopSm100TmaUmmaWarpSpecializedILi4ELi2ELi4ENS5_IJNS4_1CILi2EEESB_NSA_ILi1EEEEEEEENS5_IJNSA_ILi64EEENSA_ILi128EEESF_EEENS_10bfloat16_tENS5_IJlSC_lEEESI_SJ_NS4_8TiledMMAINS4_8MMA_AtomIJNS4_20SM100_MMA_F16BF16_SSISI_SI_fLi64ELi128ELNS4_4UMMA5MajorE0ELSO_0ELNSN_7ScaleInE0ELSP_0EEEEEENS4_6LayoutINS5_IJSC_SC_SC_EEENS5_IJNSA_ILi0EEESU_SU_EEEEENS5_IJNS4_10UnderscoreESX_SX_EEEEENS4_23SM90_TMA_LOAD_MULTICASTENS4_14ComposedLayoutINS4_7SwizzleILi3ELi4ELi3EEENS4_18smem_ptr_flag_bitsILi16EEENSS_INS5_IJNSA_ILi8EEESF_EEENS5_IJSF_SC_EEEEEEEvNS4_8identityES10_S1A_vS1B_EENS_8epilogue10collective18CollectiveEpilogueINS1D_23Sm100TmaWarpSpecializedILi4ELi2ELi16ELb1ELb0EEEJSH_NS5_IJNSS_ISF_SC_EENSS_INSA_ILi32EEESC_EEEEESI_SJ_SI_SJ_NS1D_6fusion15FusionCallbacksIS1H_NS1M_17LinearCombinationISI_fSI_fLNS_15FloatRoundStyleE2EEESH_S1L_JEEENS4_5SM1004TMEM4LOAD26SM100_TMEM_LOAD_16dp256b4xENS4_13SM90_TMA_LOADENS11_INS12_ILi2ELi4ELi3EEES15_NSS_INS5_IJS16_S1J_EEENS5_IJS1J_SC_EEEEEEENS4_17SM75_U32x4_LDSM_NENS4_14SM90_TMA_STOREES21_NS4_17SM90_U32x4_STSM_NENS4_39AutoVectorizingCopyWithAssumedAlignmentILi128EEEEEEvvEEEEvNT_6ParamsE)
        /*0a00*/ 	.short	0x0380
        /*0a02*/ 	.short	0x0800


	//----- nvinfo : EIATTR_SW_WAR
	.align		4
.L_55:
        /*0a04*/ 	.byte	0x04, 0x36
        /*0a06*/ 	.short	(.L_57 - .L_56)
.L_56:
        /*0a08*/ 	.word	0x00000008
.L_57:


//--------------------- .nv.callgraph             --------------------------
	.section	.nv.callgraph,"",@"SHT_CUDA_CALLGRAPH"
	.align	4
	.sectionentsize	8
	.align		4
        /*0000*/ 	.word	0x00000000
	.align		4
        /*0004*/ 	.word	0xffffffff
	.align		4
        /*0008*/ 	.word	index@(_ZN7cutlass13device_kernelINS_4gemm6kernel13GemmUniversalIN4cute5tupleIJiiiiEEENS1_10collective13CollectiveMmaINS1_35MainloopSm100TmaUmmaWarpSpecializedILi4ELi2ELi4ENS5_IJNS4_1CILi2EEESB_NSA_ILi1EEEEEEEENS5_IJNSA_ILi64EEENSA_ILi128EEESF_EEENS_10bfloat16_tENS5_IJlSC_lEEESI_SJ_NS4_8TiledMMAINS4_8MMA_AtomIJNS4_20SM100_MMA_F16BF16_SSISI_SI_fLi64ELi128ELNS4_4UMMA5MajorE0ELSO_0ELNSN_7ScaleInE0ELSP_0EEEEEENS4_6LayoutINS5_IJSC_SC_SC_EEENS5_IJNSA_ILi0EEESU_SU_EEEEENS5_IJNS4_10UnderscoreESX_SX_EEEEENS4_23SM90_TMA_LOAD_MULTICASTENS4_14ComposedLayoutINS4_7SwizzleILi3ELi4ELi3EEENS4_18smem_ptr_flag_bitsILi16EEENSS_INS5_IJNSA_ILi8EEESF_EEENS5_IJSF_SC_EEEEEEEvNS4_8identityES10_S1A_vS1B_EENS_8epilogue10collective18CollectiveEpilogueINS1D_23Sm100TmaWarpSpecializedILi4ELi2ELi16ELb1ELb0EEEJSH_NS5_IJNSS_ISF_SC_EENSS_INSA_ILi32EEESC_EEEEESI_SJ_SI_SJ_NS1D_6fusion15FusionCallbacksIS1H_NS1M_17LinearCombinationISI_fSI_fLNS_15FloatRoundStyleE2EEESH_S1L_JEEENS4_5SM1004TMEM4LOAD26SM100_TMEM_LOAD_16dp256b4xENS4_13SM90_TMA_LOADENS11_INS12_ILi2ELi4ELi3EEES15_NSS_INS5_IJS16_S1J_EEENS5_IJS1J_SC_EEEEEEENS4_17SM75_U32x4_LDSM_NENS4_14SM90_TMA_STOREES21_NS4_17SM90_U32x4_STSM_NENS4_39AutoVectorizingCopyWithAssumedAlignmentILi128EEEEEEvvEEEEvNT_6ParamsE)
	.align		4
        /*000c*/ 	.word	index@(__assertfail)
	.align		4
        /*0010*/ 	.word	0x00000000
	.align		4
        /*0014*/ 	.word	0xfffffffe
	.align		4
        /*0018*/ 	.word	0x00000000
	.align		4
        /*001c*/ 	.word	0xfffffffd
	.align		4
        /*0020*/ 	.word	0x00000000
	.align		4
        /*0024*/ 	.word	0xfffffffc


//--------------------- .nv.constant4             --------------------------
	.section	.nv.constant4,"a",@progbits
	.align	8
	.align		8
.nv.constant4:
        /*0000*/ 	.dword	__assertfail
	.align		8
        /*0008*/ 	.dword	__unnamed_1
	.align		8
        /*0010*/ 	.dword	__unnamed_2
	.align		8
        /*0018*/ 	.dword	_ZN39_INTERNAL_8f1a9ac4_4_k_cu_145e1004_94194cuda3std3__45__cpo5beginE
	.align		8
        /*0020*/ 	.dword	_ZN39_INTERNAL_8f1a9ac4_4_k_cu_145e1004_94194cuda3std3__45__cpo3endE
	.align		8
        /*0028*/ 	.dword	_ZN39_INTERNAL_8f1a9ac4_4_k_cu_145e1004_94194cuda3std3__45__cpo6cbeginE
	.align		8
        /*0030*/ 	.dword	_ZN39_INTERNAL_8f1a9ac4_4_k_cu_145e1004_94194cuda3std3__45__cpo4cendE
	.align		8
        /*0038*/ 	.dword	_ZN39_INTERNAL_8f1a9ac4_4_k_cu_145e1004_94194cuda3std3__441_GLOBAL__N__8f1a9ac4_4_k_cu_145e1004_94196ignoreE
	.align		8
        /*0040*/ 	.dword	_ZN39_INTERNAL_8f1a9ac4_4_k_cu_145e1004_94194cuda3std3__419piecewise_constructE
	.align		8
        /*0048*/ 	.dword	_ZN39_INTERNAL_8f1a9ac4_4_k_cu_145e1004_94194cuda3std3__48in_placeE
	.align		8
        /*0050*/ 	.dword	_ZN39_INTERNAL_8f1a9ac4_4_k_cu_145e1004_94194cuda3std6ranges3__45__cpo4swapE
	.align		8
        /*0058*/ 	.dword	_ZN39_INTERNAL_8f1a9ac4_4_k_cu_145e1004_94194cuda3std6ranges3__45__cpo9iter_moveE
	.align		8
        /*0060*/ 	.dword	_ZN39_INTERNAL_8f1a9ac4_4_k_cu_145e1004_94194cute7productE
	.align		8
        /*0068*/ 	.dword	_ZN39_INTERNAL_8f1a9ac4_4_k_cu_145e1004_94194cute1_E
	.align		8
        /*0070*/ 	.dword	$str$25
	.align		8
        /*0078*/ 	.dword	$str$26
	.align		8
        /*0080*/ 	.dword	$str$27
	.align		8
        /*0088*/ 	.dword	$str$28


//--------------------- .text._ZN7cutlass13device_kernelINS_4gemm6kernel13GemmUniversalIN4cute5tupleIJiiiiEEENS1_10collective13CollectiveMmaINS1_35MainloopSm100TmaUmmaWarpSpecializedILi4ELi2ELi4ENS5_IJNS4_1CILi2EEESB_NSA_ILi1EEEEEEEENS5_IJNSA_ILi64EEENSA_ILi128EEESF_EEENS_10bfloat16_tENS5_IJlSC_lEEESI_SJ_NS4_8TiledMMAINS4_8MMA_AtomIJNS4_20SM100_MMA_F16BF16_SSISI_SI_fLi64ELi128ELNS4_4UMMA5MajorE0ELSO_0ELNSN_7ScaleInE0ELSP_0EEEEEENS4_6LayoutINS5_IJSC_SC_SC_EEENS5_IJNSA_ILi0EEESU_SU_EEEEENS5_IJNS4_10UnderscoreESX_SX_EEEEENS4_23SM90_TMA_LOAD_MULTICASTENS4_14ComposedLayoutINS4_7SwizzleILi3ELi4ELi3EEENS4_18smem_ptr_flag_bitsILi16EEENSS_INS5_IJNSA_ILi8EEESF_EEENS5_IJSF_SC_EEEEEEEvNS4_8identityES10_S1A_vS1B_EENS_8epilogue10collective18CollectiveEpilogueINS1D_23Sm100TmaWarpSpecializedILi4ELi2ELi16ELb1ELb0EEEJSH_NS5_IJNSS_ISF_SC_EENSS_INSA_ILi32EEESC_EEEEESI_SJ_SI_SJ_NS1D_6fusion15FusionCallbacksIS1H_NS1M_17LinearCombinationISI_fSI_fLNS_15FloatRoundStyleE2EEESH_S1L_JEEENS4_5SM1004TMEM4LOAD26SM100_TMEM_LOAD_16dp256b4xENS4_13SM90_TMA_LOADENS11_INS12_ILi2ELi4ELi3EEES15_NSS_INS5_IJS16_S1J_EEENS5_IJS1J_SC_EEEEEEENS4_17SM75_U32x4_LDSM_NENS4_14SM90_TMA_STOREES21_NS4_17SM90_U32x4_STSM_NENS4_39AutoVectorizingCopyWithAssumedAlignmentILi128EEEEEEvvEEEEvNT_6ParamsE --------------------------
	.section	.text._ZN7cutlass13device_kernelINS_4gemm6kernel13GemmUniversalIN4cute5tupleIJiiiiEEENS1_10collective13CollectiveMmaINS1_35MainloopSm100TmaUmmaWarpSpecializedILi4ELi2ELi4ENS5_IJNS4_1CILi2EEESB_NSA_ILi1EEEEEEEENS5_IJNSA_ILi64EEENSA_ILi128EEESF_EEENS_10bfloat16_tENS5_IJlSC_lEEESI_SJ_NS4_8TiledMMAINS4_8MMA_AtomIJNS4_20SM100_MMA_F16BF16_SSISI_SI_fLi64ELi128ELNS4_4UMMA5MajorE0ELSO_0ELNSN_7ScaleInE0ELSP_0EEEEEENS4_6LayoutINS5_IJSC_SC_SC_EEENS5_IJNSA_ILi0EEESU_SU_EEEEENS5_IJNS4_10UnderscoreESX_SX_EEEEENS4_23SM90_TMA_LOAD_MULTICASTENS4_14ComposedLayoutINS4_7SwizzleILi3ELi4ELi3EEENS4_18smem_ptr_flag_bitsILi16EEENSS_INS5_IJNSA_ILi8EEESF_EEENS5_IJSF_SC_EEEEEEEvNS4_8identityES10_S1A_vS1B_EENS_8epilogue10collective18CollectiveEpilogueINS1D_23Sm100TmaWarpSpecializedILi4ELi2ELi16ELb1ELb0EEEJSH_NS5_IJNSS_ISF_SC_EENSS_INSA_ILi32EEESC_EEEEESI_SJ_SI_SJ_NS1D_6fusion15FusionCallbacksIS1H_NS1M_17LinearCombinationISI_fSI_fLNS_15FloatRoundStyleE2EEESH_S1L_JEEENS4_5SM1004TMEM4LOAD26SM100_TMEM_LOAD_16dp256b4xENS4_13SM90_TMA_LOADENS11_INS12_ILi2ELi4ELi3EEES15_NSS_INS5_IJS16_S1J_EEENS5_IJS1J_SC_EEEEEEENS4_17SM75_U32x4_LDSM_NENS4_14SM90_TMA_STOREES21_NS4_17SM90_U32x4_STSM_NENS4_39AutoVectorizingCopyWithAssumedAlignmentILi128EEEEEEvvEEEEvNT_6ParamsE,"ax",@progbits
	.align	128
.text._ZN7cutlass13device_kernelINS_4gemm6kernel13GemmUniversalIN4cute5tupleIJiiiiEEENS1_10collective13CollectiveMmaINS1_35MainloopSm100TmaUmmaWarpSpecializedILi4ELi2ELi4ENS5_IJNS4_1CILi2EEESB_NSA_ILi1EEEEEEEENS5_IJNSA_ILi64EEENSA_ILi128EEESF_EEENS_10bfloat16_tENS5_IJlSC_lEEESI_SJ_NS4_8TiledMMAINS4_8MMA_AtomIJNS4_20SM100_MMA_F16BF16_SSISI_SI_fLi64ELi128ELNS4_4UMMA5MajorE0ELSO_0ELNSN_7ScaleInE0ELSP_0EEEEEENS4_6LayoutINS5_IJSC_SC_SC_EEENS5_IJNSA_ILi0EEESU_SU_EEEEENS5_IJNS4_10UnderscoreESX_SX_EEEEENS4_23SM90_TMA_LOAD_MULTICASTENS4_14ComposedLayoutINS4_7SwizzleILi3ELi4ELi3EEENS4_18smem_ptr_flag_bitsILi16EEENSS_INS5_IJNSA_ILi8EEESF_EEENS5_IJSF_SC_EEEEEEEvNS4_8identityES10_S1A_vS1B_EENS_8epilogue10collective18CollectiveEpilogueINS1D_23Sm100TmaWarpSpecializedILi4ELi2ELi16ELb1ELb0EEEJSH_NS5_IJNSS_ISF_SC_EENSS_INSA_ILi32EEESC_EEEEESI_SJ_SI_SJ_NS1D_6fusion15FusionCallbacksIS1H_NS1M_17LinearCombinationISI_fSI_fLNS_15FloatRoundStyleE2EEESH_S1L_JEEENS4_5SM1004TMEM4LOAD26SM100_TMEM_LOAD_16dp256b4xENS4_13SM90_TMA_LOADENS11_INS12_ILi2ELi4ELi3EEES15_NSS_INS5_IJS16_S1J_EEENS5_IJS1J_SC_EEEEEEENS4_17SM75_U32x4_LDSM_NENS4_14SM90_TMA_STOREES21_NS4_17SM90_U32x4_STSM_NENS4_39AutoVectorizingCopyWithAssumedAlignmentILi128EEEEEEvvEEEEvNT_6ParamsE:
        .type           _ZN7cutlass13device_kernelINS_4gemm6kernel13GemmUniversalIN4cute5tupleIJiiiiEEENS1_10collective13CollectiveMmaINS1_35MainloopSm100TmaUmmaWarpSpecializedILi4ELi2ELi4ENS5_IJNS4_1CILi2EEESB_NSA_ILi1EEEEEEEENS5_IJNSA_ILi64EEENSA_ILi128EEESF_EEENS_10bfloat16_tENS5_IJlSC_lEEESI_SJ_NS4_8TiledMMAINS4_8MMA_AtomIJNS4_20SM100_MMA_F16BF16_SSISI_SI_fLi64ELi128ELNS4_4UMMA5MajorE0ELSO_0ELNSN_7ScaleInE0ELSP_0EEEEEENS4_6LayoutINS5_IJSC_SC_SC_EEENS5_IJNSA_ILi0EEESU_SU_EEEEENS5_IJNS4_10UnderscoreESX_SX_EEEEENS4_23SM90_TMA_LOAD_MULTICASTENS4_14ComposedLayoutINS4_7SwizzleILi3ELi4ELi3EEENS4_18smem_ptr_flag_bitsILi16EEENSS_INS5_IJNSA_ILi8EEESF_EEENS5_IJSF_SC_EEEEEEEvNS4_8identityES10_S1A_vS1B_EENS_8epilogue10collective18CollectiveEpilogueINS1D_23Sm100TmaWarpSpecializedILi4ELi2ELi16ELb1ELb0EEEJSH_NS5_IJNSS_ISF_SC_EENSS_INSA_ILi32EEESC_EEEEESI_SJ_SI_SJ_NS1D_6fusion15FusionCallbacksIS1H_NS1M_17LinearCombinationISI_fSI_fLNS_15FloatRoundStyleE2EEESH_S1L_JEEENS4_5SM1004TMEM4LOAD26SM100_TMEM_LOAD_16dp256b4xENS4_13SM90_TMA_LOADENS11_INS12_ILi2ELi4ELi3EEES15_NSS_INS5_IJS16_S1J_EEENS5_IJS1J_SC_EEEEEEENS4_17SM75_U32x4_LDSM_NENS4_14SM90_TMA_STOREES21_NS4_17SM90_U32x4_STSM_NENS4_39AutoVectorizingCopyWithAssumedAlignmentILi128EEEEEEvvEEEEvNT_6ParamsE,@function
        .size           _ZN7cutlass13device_kernelINS_4gemm6kernel13GemmUniversalIN4cute5tupleIJiiiiEEENS1_10collective13CollectiveMmaINS1_35MainloopSm100TmaUmmaWarpSpecializedILi4ELi2ELi4ENS5_IJNS4_1CILi2EEESB_NSA_ILi1EEEEEEEENS5_IJNSA_ILi64EEENSA_ILi128EEESF_EEENS_10bfloat16_tENS5_IJlSC_lEEESI_SJ_NS4_8TiledMMAINS4_8MMA_AtomIJNS4_20SM100_MMA_F16BF16_SSISI_SI_fLi64ELi128ELNS4_4UMMA5MajorE0ELSO_0ELNSN_7ScaleInE0ELSP_0EEEEEENS4_6LayoutINS5_IJSC_SC_SC_EEENS5_IJNSA_ILi0EEESU_SU_EEEEENS5_IJNS4_10UnderscoreESX_SX_EEEEENS4_23SM90_TMA_LOAD_MULTICASTENS4_14ComposedLayoutINS4_7SwizzleILi3ELi4ELi3EEENS4_18smem_ptr_flag_bitsILi16EEENSS_INS5_IJNSA_ILi8EEESF_EEENS5_IJSF_SC_EEEEEEEvNS4_8identityES10_S1A_vS1B_EENS_8epilogue10collective18CollectiveEpilogueINS1D_23Sm100TmaWarpSpecializedILi4ELi2ELi16ELb1ELb0EEEJSH_NS5_IJNSS_ISF_SC_EENSS_INSA_ILi32EEESC_EEEEESI_SJ_SI_SJ_NS1D_6fusion15FusionCallbacksIS1H_NS1M_17LinearCombinationISI_fSI_fLNS_15FloatRoundStyleE2EEESH_S1L_JEEENS4_5SM1004TMEM4LOAD26SM100_TMEM_LOAD_16dp256b4xENS4_13SM90_TMA_LOADENS11_INS12_ILi2ELi4ELi3EEES15_NSS_INS5_IJS16_S1J_EEENS5_IJS1J_SC_EEEEEEENS4_17SM75_U32x4_LDSM_NENS4_14SM90_TMA_STOREES21_NS4_17SM90_U32x4_STSM_NENS4_39AutoVectorizingCopyWithAssumedAlignmentILi128EEEEEEvvEEEEvNT_6ParamsE,(.L_x_183 - _ZN7cutlass13device_kernelINS_4gemm6kernel13GemmUniversalIN4cute5tupleIJiiiiEEENS1_10collective13CollectiveMmaINS1_35MainloopSm100TmaUmmaWarpSpecializedILi4ELi2ELi4ENS5_IJNS4_1CILi2EEESB_NSA_ILi1EEEEEEEENS5_IJNSA_ILi64EEENSA_ILi128EEESF_EEENS_10bfloat16_tENS5_IJlSC_lEEESI_SJ_NS4_8TiledMMAINS4_8MMA_AtomIJNS4_20SM100_MMA_F16BF16_SSISI_SI_fLi64ELi128ELNS4_4UMMA5MajorE0ELSO_0ELNSN_7ScaleInE0ELSP_0EEEEEENS4_6LayoutINS5_IJSC_SC_SC_EEENS5_IJNSA_ILi0EEESU_SU_EEEEENS5_IJNS4_10UnderscoreESX_SX_EEEEENS4_23SM90_TMA_LOAD_MULTICASTENS4_14ComposedLayoutINS4_7SwizzleILi3ELi4ELi3EEENS4_18smem_ptr_flag_bitsILi16EEENSS_INS5_IJNSA_ILi8EEESF_EEENS5_IJSF_SC_EEEEEEEvNS4_8identityES10_S1A_vS1B_EENS_8epilogue10collective18CollectiveEpilogueINS1D_23Sm100TmaWarpSpecializedILi4ELi2ELi16ELb1ELb0EEEJSH_NS5_IJNSS_ISF_SC_EENSS_INSA_ILi32EEESC_EEEEESI_SJ_SI_SJ_NS1D_6fusion15FusionCallbacksIS1H_NS1M_17LinearCombinationISI_fSI_fLNS_15FloatRoundStyleE2EEESH_S1L_JEEENS4_5SM1004TMEM4LOAD26SM100_TMEM_LOAD_16dp256b4xENS4_13SM90_TMA_LOADENS11_INS12_ILi2ELi4ELi3EEES15_NSS_INS5_IJS16_S1J_EEENS5_IJS1J_SC_EEEEEEENS4_17SM75_U32x4_LDSM_NENS4_14SM90_TMA_STOREES21_NS4_17SM90_U32x4_STSM_NENS4_39AutoVectorizingCopyWithAssumedAlignmentILi128EEEEEEvvEEEEvNT_6ParamsE)
        .other          _ZN7cutlass13device_kernelINS_4gemm6kernel13GemmUniversalIN4cute5tupleIJiiiiEEENS1_10collective13CollectiveMmaINS1_35MainloopSm100TmaUmmaWarpSpecializedILi4ELi2ELi4ENS5_IJNS4_1CILi2EEESB_NSA_ILi1EEEEEEEENS5_IJNSA_ILi64EEENSA_ILi128EEESF_EEENS_10bfloat16_tENS5_IJlSC_lEEESI_SJ_NS4_8TiledMMAINS4_8MMA_AtomIJNS4_20SM100_MMA_F16BF16_SSISI_SI_fLi64ELi128ELNS4_4UMMA5MajorE0ELSO_0ELNSN_7ScaleInE0ELSP_0EEEEEENS4_6LayoutINS5_IJSC_SC_SC_EEENS5_IJNSA_ILi0EEESU_SU_EEEEENS5_IJNS4_10UnderscoreESX_SX_EEEEENS4_23SM90_TMA_LOAD_MULTICASTENS4_14ComposedLayoutINS4_7SwizzleILi3ELi4ELi3EEENS4_18smem_ptr_flag_bitsILi16EEENSS_INS5_IJNSA_ILi8EEESF_EEENS5_IJSF_SC_EEEEEEEvNS4_8identityES10_S1A_vS1B_EENS_8epilogue10collective18CollectiveEpilogueINS1D_23Sm100TmaWarpSpecializedILi4ELi2ELi16ELb1ELb0EEEJSH_NS5_IJNSS_ISF_SC_EENSS_INSA_ILi32EEESC_EEEEESI_SJ_SI_SJ_NS1D_6fusion15FusionCallbacksIS1H_NS1M_17LinearCombinationISI_fSI_fLNS_15FloatRoundStyleE2EEESH_S1L_JEEENS4_5SM1004TMEM4LOAD26SM100_TMEM_LOAD_16dp256b4xENS4_13SM90_TMA_LOADENS11_INS12_ILi2ELi4ELi3EEES15_NSS_INS5_IJS16_S1J_EEENS5_IJS1J_SC_EEEEEEENS4_17SM75_U32x4_LDSM_NENS4_14SM90_TMA_STOREES21_NS4_17SM90_U32x4_STSM_NENS4_39AutoVectorizingCopyWithAssumedAlignmentILi128EEEEEEvvEEEEvNT_6ParamsE,@"STO_CUDA_ENTRY STV_DEFAULT"
_ZN7cutlass13device_kernelINS_4gemm6kernel13GemmUniversalIN4cute5tupleIJiiiiEEENS1_10collective13CollectiveMmaINS1_35MainloopSm100TmaUmmaWarpSpecializedILi4ELi2ELi4ENS5_IJNS4_1CILi2EEESB_NSA_ILi1EEEEEEEENS5_IJNSA_ILi64EEENSA_ILi128EEESF_EEENS_10bfloat16_tENS5_IJlSC_lEEESI_SJ_NS4_8TiledMMAINS4_8MMA_AtomIJNS4_20SM100_MMA_F16BF16_SSISI_SI_fLi64ELi128ELNS4_4UMMA5MajorE0ELSO_0ELNSN_7ScaleInE0ELSP_0EEEEEENS4_6LayoutINS5_IJSC_SC_SC_EEENS5_IJNSA_ILi0EEESU_SU_EEEEENS5_IJNS4_10UnderscoreESX_SX_EEEEENS4_23SM90_TMA_LOAD_MULTICASTENS4_14ComposedLayoutINS4_7SwizzleILi3ELi4ELi3EEENS4_18smem_ptr_flag_bitsILi16EEENSS_INS5_IJNSA_ILi8EEESF_EEENS5_IJSF_SC_EEEEEEEvNS4_8identityES10_S1A_vS1B_EENS_8epilogue10collective18CollectiveEpilogueINS1D_23Sm100TmaWarpSpecializedILi4ELi2ELi16ELb1ELb0EEEJSH_NS5_IJNSS_ISF_SC_EENSS_INSA_ILi32EEESC_EEEEESI_SJ_SI_SJ_NS1D_6fusion15FusionCallbacksIS1H_NS1M_17LinearCombinationISI_fSI_fLNS_15FloatRoundStyleE2EEESH_S1L_JEEENS4_5SM1004TMEM4LOAD26SM100_TMEM_LOAD_16dp256b4xENS4_13SM90_TMA_LOADENS11_INS12_ILi2ELi4ELi3EEES15_NSS_INS5_IJS16_S1J_EEENS5_IJS1J_SC_EEEEEEENS4_17SM75_U32x4_LDSM_NENS4_14SM90_TMA_STOREES21_NS4_17SM90_U32x4_STSM_NENS4_39AutoVectorizingCopyWithAssumedAlignmentILi128EEEEEEvvEEEEvNT_6ParamsE:
[----:B------:R-:W1:Y:S01]  /*0000*/  LDC R1, c[0x0][0x37c] ;  /* 0x0000df00ff017b82 */ /* 0x000e620000000800 */
[----:B------:R-:W2:Y:S01]  /*0010*/  S2R R57, SR_TID.X ;  /* 0x0000000000397919 */ /* 0x000ea20000002100 */
[----:B------:R-:W3:Y:S01]  /*0020*/  LDCU.64 UR8, c[0x0][0x890] ;  /* 0x00011200ff0877ac */ /* 0x000ee20008000a00 */
[----:B------:R-:W-:Y:S02]  /*0030*/  PRMT R45, RZ, 0x7610, R45 ;  /* 0x00007610ff2d7816 */ /* 0x000fe4000000002d */
[----:B------:R-:W-:Y:S01]  /*0040*/  ELECT P3, URZ, PT ;  /* 0x0000000000ff782f */ /* 0x000fe20003860000 */
[----:B---3--:R-:W-:-:S04]  /*0050*/  UISETP.NE.U32.AND UP0, UPT, UR8, URZ, UPT ;  /* 0x000000ff0800728c */ /* 0x008fc8000bf05070 */
[----:B------:R-:W-:Y:S01]  /*0060*/  UISETP.NE.AND.EX UP0, UPT, UR9, URZ, UPT, UP0 ;  /* 0x000000ff0900728c */ /* 0x000fe2000bf05300 */
[----:B--2---:R-:W-:-:S05]  /*0070*/  SHF.R.U32.HI R46, RZ, 0x5, R57 ;  /* 0x00000005ff2e7819 */ /* 0x004fca0000011639 */
[----:B------:R-:W2:Y:S02]  /*0080*/  SHFL.IDX PT, R0, R46, RZ, 0x1f ;  /* 0x00001fff2e007589 */ /* 0x000ea400000e0000 */
[----:B--2---:R-:W-:Y:S01]  /*0090*/  R2UR UR17, R0 ;  /* 0x00000000001172ca */ /* 0x004fe200000e0000 */
[----:B-1----:R-:W-:-:S14]  /*00a0*/  BRA.U UP0, `(.L_x_0) ;  /* 0x0000000100307547 */ /* 0x002fdc000b800000 */
[----:B------:R-:W1:Y:S02]  /*00b0*/  LDCU.64 UR4, c[0x0][0x888] ;  /* 0x00011100ff0477ac */ /* 0x000e640008000a00 */
[----:B-1----:R-:W-:-:S04]  /*00c0*/  UISETP.NE.U32.AND UP0, UPT, UR4, URZ, UPT ;  /* 0x000000ff0400728c */ /* 0x002fc8000bf05070 */
[----:B------:R-:W-:-:S09]  /*00d0*/  UISETP.NE.AND.EX UP0, UPT, UR5, URZ, UPT, UP0 ;  /* 0x000000ff0500728c */ /* 0x000fd2000bf05300 */
[----:B------:R-:W-:Y:S05]  /*00e0*/  BRA.U !UP0, `(.L_x_1) ;  /* 0x0000000108147547 */ /* 0x000fea000b800000 */
[----:B------:R-:W1:Y:S01]  /*00f0*/  LDC.64 R2, c[0x0][0x888] ;  /* 0x00022200ff027b82 */ /* 0x000e620000000a00 */
[----:B------:R-:W1:Y:S02]  /*0100*/  LDCU.64 UR4, c[0x0][0x358] ;  /* 0x00006b00ff0477ac */ /* 0x000e640008000a00 */
[----:B-1----:R1:W5:Y:S01]  /*0110*/  LDG.E R27, desc[UR4][R2.64] ;  /* 0x00000004021b7981 */ /* 0x002362000c1e1900 */
[----:B------:R-:W-:Y:S01]  /*0120*/  HFMA2 R45, -RZ, RZ, 0, 5.9604644775390625e-08 ;  /* 0x00000001ff2d7431 */ /* 0x000fe200000001ff */
[----:B------:R-:W-:Y:S05]  /*0130*/  BRA `(.L_x_0) ;  /* 0x00000000000c7947 */ /* 0x000fea0003800000 */
.L_x_1:
[----:B------:R-:W1:Y:S01]  /*0140*/  LDCU UR4, c[0x0][0x880] ;  /* 0x00011000ff0477ac */ /* 0x000e620008000800 */
[----:B------:R-:W-:Y:S01]  /*0150*/  HFMA2 R45, -RZ, RZ, 0, 5.9604644775390625e-08 ;  /* 0x00000001ff2d7431 */ /* 0x000fe200000001ff */
[----:B-1----:R-:W-:-:S07]  /*0160*/  MOV R27, UR4 ;  /* 0x00000004001b7c02 */ /* 0x002fce0008000f00 */
.L_x_0:
[----:B------:R-:W2:Y:S02]  /*0170*/  LDCU.64 UR4, c[0x0][0x8b0] ;  /* 0x00011600ff0477ac */ /* 0x000ea40008000a00 */
[----:B--2---:R-:W-:-:S04]  /*0180*/  UISETP.NE.U32.AND UP0, UPT, UR4, URZ, UPT ;  /* 0x000000ff0400728c */ /* 0x004fc8000bf05070 */
[----:B------:R-:W-:-:S09]  /*0190*/  UISETP.NE.AND.EX UP0, UPT, UR5, URZ, UPT, UP0 ;  /* 0x000000ff0500728c */ /* 0x000fd2000bf05300 */
[----:B------:R-:W-:Y:S05]  /*01a0*/  BRA.U UP0, `(.L_x_2) ;  /* 0x0000000100287547 */ /* 0x000fea000b800000 */
[----:B------:R-:W2:Y:S02]  /*01b0*/  LDCU.64 UR4, c[0x0][0x8a8] ;  /* 0x00011500ff0477ac */ /* 0x000ea40008000a00 */
[----:B--2---:R-:W-:-:S04]  /*01c0*/  UISETP.NE.U32.AND UP0, UPT, UR4, URZ, UPT ;  /* 0x000000ff0400728c */ /* 0x004fc8000bf05070 */
[----:B------:R-:W-:-:S09]  /*01d0*/  UISETP.NE.AND.EX UP0, UPT, UR5, URZ, UPT, UP0 ;  /* 0x000000ff0500728c */ /* 0x000fd2000bf05300 */
[----:B------:R-:W-:Y:S05]  /*01e0*/  BRA.U !UP0, `(.L_x_3) ;  /* 0x0000000108107547 */ /* 0x000fea000b800000 */
[----:B------:R-:W2:Y:S01]  /*01f0*/  LDC.64 R24, c[0x0][0x8a8] ;  /* 0x00022a00ff187b82 */ /* 0x000ea20000000a00 */
[----:B------:R-:W2:Y:S02]  /*0200*/  LDCU.64 UR4, c[0x0][0x358] ;  /* 0x00006b00ff0477ac */ /* 0x000ea40008000a00 */
[----:B--2---:R2:W5:Y:S01]  /*0210*/  LDG.E R24, desc[UR4][R24.64] ;  /* 0x0000000418187981 */ /* 0x004562000c1e1900 */
[----:B------:R-:W-:Y:S05]  /*0220*/  BRA `(.L_x_2) ;  /* 0x0000000000087947 */ /* 0x000fea0003800000 */
.L_x_3:
[----:B------:R-:W2:Y:S02]  /*0230*/  LDCU UR4, c[0x0][0x8a0] ;  /* 0x00011400ff0477ac */ /* 0x000ea40008000800 */
[----:B--2---:R-:W-:Y:S02]  /*0240*/  MOV R24, UR4 ;  /* 0x0000000400187c02 */ /* 0x004fe40008000f00 */
.L_x_2:
[----:B------:R-:W-:Y:S01]  /*0250*/  IMAD.U32 R0, RZ, RZ, UR17 ;  /* 0x00000011ff007e24 */ /* 0x000fe2000f8e00ff */
[----:B------:R-:W-:Y:S04]  /*0260*/  BSSY.RECONVERGENT B0, `(.L_x_4) ;  /* 0x000000c000007945 */ /* 0x000fe80003800200 */
[C---:B------:R-:W-:Y:S02]  /*0270*/  ISETP.NE.OR P1, PT, R0.reuse, 0x1, !P3 ;  /* 0x000000010000780c */ /* 0x040fe40005f25670 */
[----:B------:R-:W-:-:S11]  /*0280*/  ISETP.NE.OR P0, PT, R0, 0x3, !P3 ;  /* 0x000000030000780c */ /* 0x000fd60005f05670 */
[----:B------:R-:W-:Y:S05]  /*0290*/  @P1 BRA `(.L_x_5) ;  /* 0x0000000000201947 */ /* 0x000fea0003800000 */
[----:B------:R-:W3:Y:S02]  /*02a0*/  LDCU.64 UR4, c[0x0][0x348] ;  /* 0x00006900ff0477ac */ /* 0x000ee40008000a00 */
[----:B---3--:R-:W-:Y:S02]  /*02b0*/  UIADD3 UR6, UP1, UPT, UR4, 0x80, URZ ;  /* 0x0000008004067890 */ /* 0x008fe4000ff3e0ff */
[----:B------:R-:W-:Y:S02]  /*02c0*/  UIADD3 UR4, UP0, UPT, UR4, 0x180, URZ ;  /* 0x0000018004047890 */ /* 0x000fe4000ff1e0ff */
[----:B------:R-:W-:Y:S02]  /*02d0*/  UIADD3.X UR7, UPT, UPT, URZ, UR5, URZ, UP1, !UPT ;  /* 0x00000005ff077290 */ /* 0x000fe40008ffe4ff */
[----:B------:R-:W-:-:S07]  /*02e0*/  UIADD3.X UR5, UPT, UPT, URZ, UR5, URZ, UP0, !UPT ;  /* 0x00000005ff057290 */ /* 0x000fce00087fe4ff */
[----:B------:R3:W-:Y:S02]  /*02f0*/  UTMACCTL.PF [UR6] ;  /* 0x00000000060079b9 */ /* 0x0007e40008040000 */
[----:B------:R3:W-:Y:S02]  /*0300*/  UTMACCTL.PF [UR4] ;  /* 0x00000000040079b9 */ /* 0x0007e40008040000 */
[----:B---3--:R-:W-:Y:S01]  /*0310*/  NOP ;  /* 0x0000000000007918 */ /* 0x008fe20000000000 */
.L_x_5:
[----:B------:R-:W-:Y:S05]  /*0320*/  BSYNC.RECONVERGENT B0 ;  /* 0x0000000000007941 */ /* 0x000fea0003800200 */
.L_x_4:
[----:B------:R-:W-:Y:S04]  /*0330*/  BSSY.RECONVERGENT B0, `(.L_x_6) ;  /* 0x000000a000007945 */ /* 0x000fe80003800200 */
        /* <DEDUP_REMOVED lines=9> */
.L_x_7:
[----:B------:R-:W-:Y:S05]  /*03d0*/  BSYNC.RECONVERGENT B0 ;  /* 0x0000000000007941 */ /* 0x000fea0003800200 */
.L_x_6:
[----:B------:R-:W3:Y:S01]  /*03e0*/  LDCU.64 UR4, c[0x0][0x888] ;  /* 0x00011100ff0477ac */ /* 0x000ee20008000a00 */
[----:B------:R-:W-:Y:S02]  /*03f0*/  UISETP.EQ.U32.AND UP1, UPT, UR8, URZ, UPT ;  /* 0x000000ff0800728c */ /* 0x000fe4000bf22070 */
[----:B------:R-:W-:Y:S02]  /*0400*/  UPLOP3.LUT UP3, UPT, UPT, UPT, UPT, 0x80, 0x8 ;  /* 0x000000000008789c */ /* 0x000fe40003f6f070 */
[----:B---3--:R-:W-:-:S04]  /*0410*/  UISETP.NE.U32.AND UP0, UPT, UR4, URZ, UPT ;  /* 0x000000ff0400728c */ /* 0x008fc8000bf05070 */
[----:B------:R-:W-:-:S04]  /*0420*/  UISETP.NE.AND.EX UP0, UPT, UR5, URZ, UPT, UP0 ;  /* 0x000000ff0500728c */ /* 0x000fc8000bf05300 */
[----:B------:R-:W-:-:S04]  /*0430*/  UISETP.EQ.OR.EX UP2, UPT, UR9, URZ, !UP0, UP1 ;  /* 0x000000ff0900728c */ /* 0x000fc8000c742710 */
[----:B------:R-:W-:-:S06]  /*0440*/  UP2UR UR4, UPR, URZ, 0x4 ;  /* 0x00000004ff047883 */ /* 0x000fcc0008000000 */
[----:B------:R-:W-:Y:S01]  /*0450*/  MOV R49, UR4 ;  /* 0x0000000400317c02 */ /* 0x000fe20008000f00 */
[----:B------:R-:W-:Y:S06]  /*0460*/  BRA.U !UP2, `(.L_x_8) ;  /* 0x000000010a207547 */ /* 0x000fec000b800000 */
[----:B------:R-:W-:Y:S01]  /*0470*/  UISETP.NE.U32.AND UP1, UPT, UR8, URZ, UPT ;  /* 0x000000ff0800728c */ /* 0x000fe2000bf25070 */
[----:B-----5:R-:W-:Y:S01]  /*0480*/  FSETP.NEU.AND P0, PT, R27, RZ, PT ;  /* 0x000000ff1b00720b */ /* 0x020fe20003f0d000 */
[----:B------:R-:W-:Y:S02]  /*0490*/  USEL UR4, URZ, 0xffffffff, UP0 ;  /* 0xffffffffff047887 */ /* 0x000fe40008000000 */
[----:B------:R-:W-:-:S10]  /*04a0*/  UISETP.NE.AND.EX UP1, UPT, UR9, URZ, UPT, UP1 ;  /* 0x000000ff0900728c */ /* 0x000fd4000bf25310 */
[----:B------:R-:W-:Y:S01]  /*04b0*/  VOTEU.ANY UP0, P0 ;  /* 0x0000000000ff7886 */ /* 0x000fe20000000100 */
[----:B------:R-:W-:-:S04]  /*04c0*/  @!UP1 USEL UR4, URZ, 0xffffffff, UP0 ;  /* 0xffffffffff049887 */ /* 0x000fc80008000000 */
[----:B------:R-:W-:-:S04]  /*04d0*/  ULOP3.LUT UR4, UR4, 0x1, URZ, 0xc0, !UPT ;  /* 0x0000000104047892 */ /* 0x000fc8000f8ec0ff */
[----:B------:R-:W-:-:S11]  /*04e0*/  UISETP.NE.U32.AND UP3, UPT, UR4, 0x1, UPT ;  /* 0x000000010400788c */ /* 0x000fd6000bf65070 */
.L_x_8:
[----:B-1----:R-:W1:Y:S01]  /*04f0*/  SHFL.IDX PT, R2, R46, RZ, 0x1f ;  /* 0x00001fff2e027589 */ /* 0x002e6200000e0000 */
[----:B------:R-:W-:-:S04]  /*0500*/  UISETP.NE.AND UP0, UPT, UR17, 0x2, UPT ;  /* 0x000000021100788c */ /* 0x000fc8000bf05270 */
[----:B------:R-:W-:Y:S01]  /*0510*/  USEL UR48, URZ, 0x1, UP0 ;  /* 0x00000001ff307887 */ /* 0x000fe20008000000 */
[----:B-1----:R-:W-:-:S13]  /*0520*/  ISETP.NE.AND P0, PT, R2, RZ, PT ;  /* 0x000000ff0200720c */ /* 0x002fda0003f05270 */
[----:B------:R-:W-:Y:S05]  /*0530*/  @P0 BRA `(.L_x_9) ;  /* 0x0000000000580947 */ /* 0x000fea0003800000 */
[----:B------:R-:W1:Y:S01]  /*0540*/  S2UR UR4, SR_CgaCtaId ;  /* 0x00000000000479c3 */ /* 0x000e620000008800 */
[----:B------:R-:W-:Y:S01]  /*0550*/  UMOV UR5, 0x400 ;  /* 0x0000040000057882 */ /* 0x000fe20000000000 */
[----:B------:R-:W-:Y:S01]  /*0560*/  UMOV UR8, 0x1 ;  /* 0x0000000100087882 */ /* 0x000fe20000000000 */
[----:B------:R-:W-:Y:S01]  /*0570*/  UMOV UR6, 0x3 ;  /* 0x0000000300067882 */ /* 0x000fe20000000000 */
[----:B------:R-:W-:-:S04]  /*0580*/  UIADD3 UR8, UPT, UPT, -UR8, 0x100000, URZ ;  /* 0x0010000008087890 */ /* 0x000fc8000fffe1ff */
[----:B------:R-:W-:Y:S02]  /*0590*/  USHF.L.U32 UR9, UR8, 0xb, URZ ;  /* 0x0000000b08097899 */ /* 0x000fe400080006ff */
[----:B------:R-:W-:Y:S02]  /*05a0*/  USHF.L.U32 UR8, UR8, 0x1, URZ ;  /* 0x0000000108087899 */ /* 0x000fe400080006ff */
[----:B------:R-:W-:-:S04]  /*05b0*/  UIADD3 UR6, UPT, UPT, -UR6, 0x100000, URZ ;  /* 0x0010000006067890 */ /* 0x000fc8000fffe1ff */
[----:B------:R-:W-:Y:S02]  /*05c0*/  USHF.L.U32 UR7, UR6, 0xb, URZ ;  /* 0x0000000b06077899 */ /* 0x000fe400080006ff */
[----:B------:R-:W-:Y:S01]  /*05d0*/  USHF.L.U32 UR6, UR6, 0x1, URZ ;  /* 0x0000000106067899 */ /* 0x000fe200080006ff */
[----:B------:R-:W-:Y:S01]  /*05e0*/  ELECT P0, URZ, PT ;  /* 0x0000000000ff782f */ /* 0x000fe20003800000 */
[----:B-1----:R-:W-:Y:S01]  /*05f0*/  ULEA UR4, UR4, UR5, 0x18 ;  /* 0x0000000504047291 */ /* 0x002fe2000f8ec0ff */
[----:B------:R-:W1:Y:S11]  /*0600*/  FENCE.VIEW.ASYNC.S ;  /* 0x00000000000073c6 */ /* 0x000e760000000000 */
[----:B-1----:R1:W3:Y:S01]  /*0610*/  SYNCS.EXCH.64 URZ, [UR4], UR8 ;  /* 0x0000000804ff75b2 */ /* 0x0022e20008000100 */
[----:B------:R1:W4:Y:S01]  /*0620*/  SYNCS.EXCH.64 URZ, [UR4+0x20], UR6 ;  /* 0x0000200604ff75b2 */ /* 0x0003220008000100 */
[----:B------:R1:W1:Y:S01]  /*0630*/  SYNCS.EXCH.64 URZ, [UR4+0x8], UR8 ;  /* 0x0000080804ff75b2 */ /* 0x0002620008000100 */
[----:B------:R1:W1:Y:S01]  /*0640*/  SYNCS.EXCH.64 URZ, [UR4+0x28], UR6 ;  /* 0x0000280604ff75b2 */ /* 0x0002620008000100 */
[----:B------:R1:W1:Y:S01]  /*0650*/  SYNCS.EXCH.64 URZ, [UR4+0x10], UR8 ;  /* 0x0000100804ff75b2 */ /* 0x0002620008000100 */
[----:B------:R1:W1:Y:S01]  /*0660*/  SYNCS.EXCH.64 URZ, [UR4+0x30], UR6 ;  /* 0x0000300604ff75b2 */ /* 0x0002620008000100 */
[----:B------:R1:W1:Y:S01]  /*0670*/  SYNCS.EXCH.64 URZ, [UR4+0x18], UR8 ;  /* 0x0000180804ff75b2 */ /* 0x0002620008000100 */
[----:B------:R1:W1:Y:S01]  /*0680*/  SYNCS.EXCH.64 URZ, [UR4+0x38], UR6 ;  /* 0x0000380604ff75b2 */ /* 0x0002620008000100 */
[----:B------:R-:W-:Y:S01]  /*0690*/  NOP ;  /* 0x0000000000007918 */ /* 0x000fe20000000000 */
.L_x_9:
[----:B------:R-:W2:Y:S01]  /*06a0*/  SHFL.IDX PT, R2, R46, RZ, 0x1f ;  /* 0x00001fff2e027589 */ /* 0x000ea200000e0000 */
[----:B------:R-:W-:Y:S01]  /*06b0*/  NOP ;  /* 0x0000000000007918 */ /* 0x000fe20000000000 */
[----:B--2---:R-:W-:-:S13]  /*06c0*/  ISETP.NE.AND P0, PT, R2, 0x1, PT ;  /* 0x000000010200780c */ /* 0x004fda0003f05270 */
[----:B------:R-:W-:Y:S05]  /*06d0*/  @P0 BRA `(.L_x_10) ;  /* 0x0000000000580947 */ /* 0x000fea0003800000 */
[----:B-1----:R-:W1:Y:S01]  /*06e0*/  S2UR UR4, SR_CgaCtaId ;  /* 0x00000000000479c3 */ /* 0x002e620000008800 */
        /* <DEDUP_REMOVED lines=12> */
[----:B-1----:R2:W1:Y:S01]  /*07b0*/  SYNCS.EXCH.64 URZ, [UR4+0x40], UR8 ;  /* 0x0000400804ff75b2 */ /* 0x0024620008000100 */
[----:B------:R2:W1:Y:S01]  /*07c0*/  SYNCS.EXCH.64 URZ, [UR4+0x60], UR6 ;  /* 0x0000600604ff75b2 */ /* 0x0004620008000100 */
[----:B------:R2:W1:Y:S01]  /*07d0*/  SYNCS.EXCH.64 URZ, [UR4+0x48], UR8 ;  /* 0x0000480804ff75b2 */ /* 0x0004620008000100 */
[----:B------:R2:W1:Y:S01]  /*07e0*/  SYNCS.EXCH.64 URZ, [UR4+0x68], UR6 ;  /* 0x0000680604ff75b2 */ /* 0x0004620008000100 */
[----:B------:R2:W1:Y:S01]  /*07f0*/  SYNCS.EXCH.64 URZ, [UR4+0x50], UR8 ;  /* 0x0000500804ff75b2 */ /* 0x0004620008000100 */
[----:B------:R2:W1:Y:S01]  /*0800*/  SYNCS.EXCH.64 URZ, [UR4+0x70], UR6 ;  /* 0x0000700604ff75b2 */ /* 0x0004620008000100 */
[----:B------:R2:W1:Y:S01]  /*0810*/  SYNCS.EXCH.64 URZ, [UR4+0x58], UR8 ;  /* 0x0000580804ff75b2 */ /* 0x0004620008000100 */
[----:B------:R2:W1:Y:S02]  /*0820*/  SYNCS.EXCH.64 URZ, [UR4+0x78], UR6 ;  /* 0x0000780604ff75b2 */ /* 0x0004640008000100 */
[----:B--2---:R-:W-:Y:S01]  /*0830*/  NOP ;  /* 0x0000000000007918 */ /* 0x004fe20000000000 */
.L_x_10:
[----:B------:R-:W2:Y:S01]  /*0840*/  SHFL.IDX PT, R2, R46, RZ, 0x1f ;  /* 0x00001fff2e027589 */ /* 0x000ea200000e0000 */
[----:B------:R-:W-:Y:S01]  /*0850*/  NOP ;  /* 0x0000000000007918 */ /* 0x000fe20000000000 */
[----:B--2---:R-:W-:-:S13]  /*0860*/  ISETP.NE.AND P0, PT, R2, 0x3, PT ;  /* 0x000000030200780c */ /* 0x004fda0003f05270 */
[----:B------:R-:W-:Y:S05]  /*0870*/  @P0 BRA `(.L_x_11) ;  /* 0x0000000000300947 */ /* 0x000fea0003800000 */
[----:B-1----:R-:W1:Y:S01]  /*0880*/  S2UR UR4, SR_CgaCtaId ;  /* 0x00000000000479c3 */ /* 0x002e620000008800 */
[----:B------:R-:W-:Y:S01]  /*0890*/  UMOV UR6, 0x400 ;  /* 0x0000040000067882 */ /* 0x000fe20000000000 */
[----:B------:R-:W-:Y:S01]  /*08a0*/  UMOV UR5, 0x20 ;  /* 0x0000002000057882 */ /* 0x000fe20000000000 */
[----:B------:R-:W-:Y:S01]  /*08b0*/  ELECT P0, URZ, PT ;  /* 0x0000000000ff782f */ /* 0x000fe20003800000 */
[----:B-1----:R-:W-:Y:S02]  /*08c0*/  ULEA UR6, UR4, UR6, 0x18 ;  /* 0x0000000604067291 */ /* 0x002fe4000f8ec0ff */
[----:B------:R-:W-:-:S04]  /*08d0*/  UIADD3 UR4, UPT, UPT, -UR5, 0x100000, URZ ;  /* 0x0010000005047890 */ /* 0x000fc8000fffe1ff */
[----:B------:R-:W-:Y:S02]  /*08e0*/  USHF.L.U32 UR5, UR4, 0xb, URZ ;  /* 0x0000000b04057899 */ /* 0x000fe400080006ff */
[----:B------:R-:W-:Y:S01]  /*08f0*/  USHF.L.U32 UR4, UR4, 0x1, URZ ;  /* 0x0000000104047899 */ /* 0x000fe200080006ff */
[----:B------:R-:W1:Y:S11]  /*0900*/  FENCE.VIEW.ASYNC.S ;  /* 0x00000000000073c6 */ /* 0x000e760000000000 */
[----:B-1----:R2:W1:Y:S01]  /*0910*/  SYNCS.EXCH.64 URZ, [UR6+0x80], UR4 ;  /* 0x0000800406ff75b2 */ /* 0x0024620008000100 */
[----:B------:R2:W1:Y:S02]  /*0920*/  SYNCS.EXCH.64 URZ, [UR6+0x88], UR4 ;  /* 0x0000880406ff75b2 */ /* 0x0004640008000100 */
[----:B--2---:R-:W-:Y:S01]  /*0930*/  NOP ;  /* 0x0000000000007918 */ /* 0x004fe20000000000 */
.L_x_11:
[----:B------:R-:W2:Y:S01]  /*0940*/  SHFL.IDX PT, R2, R46, RZ, 0x1f ;  /* 0x00001fff2e027589 */ /* 0x000ea200000e0000 */
[----:B------:R-:W-:Y:S01]  /*0950*/  NOP ;  /* 0x0000000000007918 */ /* 0x000fe20000000000 */
[----:B--2---:R-:W-:-:S13]  /*0960*/  ISETP.NE.AND P0, PT, R2, 0x4, PT ;  /* 0x000000040200780c */ /* 0x004fda0003f05270 */
[----:B------:R-:W-:Y:S05]  /*0970*/  @P0 BRA `(.L_x_12) ;  /* 0x00000000004c0947 */ /* 0x000fea0003800000 */
[----:B-1----:R-:W1:Y:S01]  /*0980*/  S2UR UR6, SR_CgaCtaId ;  /* 0x00000000000679c3 */ /* 0x002e620000008800 */
[----:B------:R-:W-:Y:S01]  /*0990*/  UMOV UR4, 0x3a0 ;  /* 0x000003a000047882 */ /* 0x000fe20000000000 */
[----:B------:R-:W-:Y:S01]  /*09a0*/  UMOV UR5, 0x400 ;  /* 0x0000040000057882 */ /* 0x000fe20000000000 */
[----:B------:R-:W-:Y:S01]  /*09b0*/  USEL UR4, UR4, 0x320, UP3 ;  /* 0x0000032004047887 */ /* 0x000fe20009800000 */
[----:B------:R-:W-:Y:S01]  /*09c0*/  UMOV UR8, 0x1 ;  /* 0x0000000100087882 */ /* 0x000fe20000000000 */
[----:B------:R-:W-:Y:S01]  /*09d0*/  ELECT P0, URZ, PT ;  /* 0x0000000000ff782f */ /* 0x000fe20003800000 */
[----:B------:R-:W-:-:S04]  /*09e0*/  UIADD3 UR8, UPT, UPT, -UR8, 0x100000, URZ ;  /* 0x0010000008087890 */ /* 0x000fc8000fffe1ff */
[----:B------:R-:W-:Y:S02]  /*09f0*/  USHF.L.U32 UR9, UR8, 0xb, URZ ;  /* 0x0000000b08097899 */ /* 0x000fe400080006ff */
[----:B------:R-:W-:Y:S02]  /*0a00*/  USHF.L.U32 UR8, UR8, 0x1, URZ ;  /* 0x0000000108087899 */ /* 0x000fe400080006ff */
[----:B-1----:R-:W-:Y:S02]  /*0a10*/  ULEA UR6, UR6, UR5, 0x18 ;  /* 0x0000000506067291 */ /* 0x002fe4000f8ec0ff */
[----:B------:R-:W-:-:S04]  /*0a20*/  UIADD3 UR4, UPT, UPT, -UR4, 0x100000, URZ ;  /* 0x0010000004047890 */ /* 0x000fc8000fffe1ff */
[----:B------:R-:W-:Y:S02]  /*0a30*/  USHF.L.U32 UR5, UR4, 0xb, URZ ;  /* 0x0000000b04057899 */ /* 0x000fe400080006ff */
[----:B------:R-:W-:Y:S01]  /*0a40*/  USHF.L.U32 UR4, UR4, 0x1, URZ ;  /* 0x0000000104047899 */ /* 0x000fe200080006ff */
[----:B------:R-:W1:Y:S03]  /*0a50*/  FENCE.VIEW.ASYNC.S ;  /* 0x00000000000073c6 */ /* 0x000e660000000000 */
[----:B-1----:R2:W1:Y:S08]  /*0a60*/  SYNCS.EXCH.64 URZ, [UR6+0x90], UR8 ;  /* 0x0000900806ff75b2 */ /* 0x0024700008000100 */
[----:B------:R2:W1:Y:S01]  /*0a70*/  SYNCS.EXCH.64 URZ, [UR6+0xa0], UR4 ;  /* 0x0000a00406ff75b2 */ /* 0x0004620008000100 */
[----:B------:R2:W1:Y:S01]  /*0a80*/  SYNCS.EXCH.64 URZ, [UR6+0x98], UR8 ;  /* 0x0000980806ff75b2 */ /* 0x0004620008000100 */
[----:B------:R2:W1:Y:S02]  /*0a90*/  SYNCS.EXCH.64 URZ, [UR6+0xa8], UR4 ;  /* 0x0000a80406ff75b2 */ /* 0x0004640008000100 */
[----:B--2---:R-:W-:Y:S01]  /*0aa0*/  NOP ;  /* 0x0000000000007918 */ /* 0x004fe20000000000 */
.L_x_12:
        /* <DEDUP_REMOVED lines=26> */
.L_x_13:
[----:B------:R-:W2:Y:S01]  /*0c50*/  SHFL.IDX PT, R2, R46, RZ, 0x1f ;  /* 0x00001fff2e027589 */ /* 0x000ea200000e0000 */
[----:B------:R-:W-:Y:S01]  /*0c60*/  NOP ;  /* 0x0000000000007918 */ /* 0x000fe20000000000 */
[----:B--2---:R-:W-:-:S13]  /*0c70*/  ISETP.NE.AND P0, PT, R2, 0x3, PT ;  /* 0x000000030200780c */ /* 0x004fda0003f05270 */
[----:B------:R-:W-:Y:S05]  /*0c80*/  @P0 BRA `(.L_x_14) ;  /* 0x0000000000380947 */ /* 0x000fea0003800000 */
[----:B------:R-:W2:Y:S01]  /*0c90*/  S2UR UR5, SR_CgaCtaId ;  /* 0x00000000000579c3 */ /* 0x000ea20000008800 */
[----:B-1----:R-:W-:Y:S01]  /*0ca0*/  UMOV UR4, 0x400 ;  /* 0x0000040000047882 */ /* 0x002fe20000000000 */
[----:B------:R-:W-:Y:S01]  /*0cb0*/  UMOV UR6, 0x20 ;  /* 0x0000002000067882 */ /* 0x000fe20000000000 */
[----:B------:R-:W-:Y:S01]  /*0cc0*/  ELECT P0, URZ, PT ;  /* 0x0000000000ff782f */ /* 0x000fe20003800000 */
[----:B------:R-:W-:-:S04]  /*0cd0*/  UIADD3 UR6, UPT, UPT, -UR6, 0x100000, URZ ;  /* 0x0010000006067890 */ /* 0x000fc8000fffe1ff */
[----:B------:R-:W-:Y:S02]  /*0ce0*/  USHF.L.U32 UR7, UR6, 0xb, URZ ;  /* 0x0000000b06077899 */ /* 0x000fe400080006ff */
[----:B------:R-:W-:Y:S02]  /*0cf0*/  USHF.L.U32 UR6, UR6, 0x1, URZ ;  /* 0x0000000106067899 */ /* 0x000fe400080006ff */
[----:B--2---:R-:W-:Y:S01]  /*0d00*/  ULEA UR4, UR5, UR4, 0x18 ;  /* 0x0000000405047291 */ /* 0x004fe2000f8ec0ff */
[----:B------:R-:W1:Y:S11]  /*0d10*/  FENCE.VIEW.ASYNC.S ;  /* 0x00000000000073c6 */ /* 0x000e760000000000 */
[----:B-1----:R2:W1:Y:S01]  /*0d20*/  SYNCS.EXCH.64 URZ, [UR4+0xf0], UR6 ;  /* 0x0000f00604ff75b2 */ /* 0x0024620008000100 */
[----:B------:R2:W1:Y:S01]  /*0d30*/  SYNCS.EXCH.64 URZ, [UR4+0x100], UR6 ;  /* 0x0001000604ff75b2 */ /* 0x0004620008000100 */
[----:B------:R2:W1:Y:S01]  /*0d40*/  SYNCS.EXCH.64 URZ, [UR4+0xf8], UR6 ;  /* 0x0000f80604ff75b2 */ /* 0x0004620008000100 */
[----:B------:R2:W1:Y:S02]  /*0d50*/  SYNCS.EXCH.64 URZ, [UR4+0x108], UR6 ;  /* 0x0001080604ff75b2 */ /* 0x0004640008000100 */
[----:B--2---:R-:W-:Y:S01]  /*0d60*/  NOP ;  /* 0x0000000000007918 */ /* 0x004fe20000000000 */
.L_x_14:
[----:B-1----:R-:W1:Y:S01]  /*0d70*/  LDCU UR4, c[0x0][0x36c] ;  /* 0x00006d80ff0477ac */ /* 0x002e620008000800 */
[----:B------:R-:W-:Y:S01]  /*0d80*/  ISETP.NE.OR P3, PT, R0, 0x2, !P3 ;  /* 0x000000020000780c */ /* 0x000fe20005f65670 */
[----:B------:R-:W-:Y:S01]  /*0d90*/  NOP ;  /* 0x0000000000007918 */ /* 0x000fe20000000000 */
[----:B------:R-:W-:Y:S01]  /*0da0*/  LOP3.LUT R0, R57, 0x1f, RZ, 0xc0, !PT ;  /* 0x0000001f39007812 */ /* 0x000fe200078ec0ff */
[----:B------:R-:W-:Y:S02]  /*0db0*/  UISETP.NE.AND UP4, UPT, UR17, URZ, UPT ;  /* 0x000000ff1100728c */ /* 0x000fe4000bf85270 */
[----:B-1----:R-:W-:-:S09]  /*0dc0*/  UISETP.EQ.U32.AND UP5, UPT, UR4, 0x1, UPT ;  /* 0x000000010400788c */ /* 0x002fd2000bfa2070 */
[----:B------:R-:W-:Y:S05]  /*0dd0*/  BRA.U !UP5, `(.L_x_15) ;  /* 0x000000010d087547 */ /* 0x000fea000b800000 */
[----:B---34-:R-:W-:Y:S01]  /*0de0*/  UCGABAR_ARV ;  /* 0x00000000000079c7 */ /* 0x018fe20008000000 */
[----:B------:R-:W-:Y:S05]  /*0df0*/  BRA `(.L_x_16) ;  /* 0x0000000000047947 */ /* 0x000fea0003800000 */
.L_x_15:
[----:B---34-:R-:W-:Y:S01]  /*0e00*/  NOP ;  /* 0x0000000000007918 */ /* 0x018fe20000000000 */
.L_x_16:
[----:B------:R-:W1:Y:S01]  /*0e10*/  S2UR UR16, SR_CTAID.X ;  /* 0x00000000001079c3 */ /* 0x000e620000002500 */
[----:B------:R-:W-:-:S05]  /*0e20*/  CS2R.32 R48, SR_CgaSize ;  /* 0x0000000000307805 */ /* 0x000fca0000008a00 */
[----:B------:R-:W-:-:S05]  /*0e30*/  IMAD R48, R48, -0xa0, RZ ;  /* 0xffffff6030307824 */ /* 0x000fca00078e02ff */
[----:B------:R-:W-:-:S14]  /*0e40*/  R2UR UR5, R48 ;  /* 0x00000000300572ca */ /* 0x000fdc00000e0000 */
[----:B------:R-:W2:Y:S01]  /*0e50*/  LDCU UR5, c[0x0][UR5+0x2b0] ;  /* 0x00005600050577ac */ /* 0x000ea20008000800 */
[----:B------:R-:W-:-:S05]  /*0e60*/  CS2R.32 R48, SR_CgaSize ;  /* 0x0000000000307805 */ /* 0x000fca0000008a00 */
[----:B------:R-:W-:-:S05]  /*0e70*/  IMAD R48, R48, -0xa0, RZ ;  /* 0xffffff6030307824 */ /* 0x000fca00078e02ff */
[----:B------:R-:W-:-:S14]  /*0e80*/  R2UR UR4, R48 ;  /* 0x00000000300472ca */ /* 0x000fdc00000e0000 */
[----:B------:R-:W3:Y:S01]  /*0e90*/  LDCU UR4, c[0x0][UR4+0x2b4] ;  /* 0x00005680040477ac */ /* 0x000ee20008000800 */
[----:B------:R-:W4:Y:S01]  /*0ea0*/  S2UR UR20, SR_CTAID.Y ;  /* 0x00000000001479c3 */ /* 0x000f220000002600 */
[----:B------:R-:W-:-:S05]  /*0eb0*/  CS2R.32 R48, SR_CgaSize ;  /* 0x0000000000307805 */ /* 0x000fca0000008a00 */
[----:B------:R-:W-:-:S05]  /*0ec0*/  IMAD R48, R48, -0xa0, RZ ;  /* 0xffffff6030307824 */ /* 0x000fca00078e02ff */
[----:B------:R-:W-:-:S14]  /*0ed0*/  R2UR UR7, R48 ;  /* 0x00000000300772ca */ /* 0x000fdc00000e0000 */
[----:B------:R-:W3:Y:S01]  /*0ee0*/  LDCU UR7, c[0x0][UR7+0x2a0] ;  /* 0x00005400070777ac */ /* 0x000ee20008000800 */
[----:B------:R-:W-:-:S05]  /*0ef0*/  CS2R.32 R48, SR_CgaSize ;  /* 0x0000000000307805 */ /* 0x000fca0000008a00 */
[----:B------:R-:W-:-:S05]  /*0f00*/  IMAD R48, R48, -0xa0, RZ ;  /* 0xffffff6030307824 */ /* 0x000fca00078e02ff */
[----:B------:R-:W-:-:S14]  /*0f10*/  R2UR UR8, R48 ;  /* 0x00000000300872ca */ /* 0x000fdc00000e0000 */
[----:B------:R-:W3:Y:S01]  /*0f20*/  LDCU UR8, c[0x0][UR8+0x2a4] ;  /* 0x00005480080877ac */ /* 0x000ee20008000800 */
[----:B------:R-:W3:Y:S01]  /*0f30*/  S2UR UR9, SR_CgaCtaId ;  /* 0x00000000000979c3 */ /* 0x000ee20000008800 */
[----:B------:R-:W3:Y:S01]  /*0f40*/  LDCU UR21, c[0x0][0xb24] ;  /* 0x00016480ff1577ac */ /* 0x000ee20008000800 */
[----:B------:R-:W3:Y:S01]  /*0f50*/  LDCU UR42, c[0x0][0xb24] ;  /* 0x00016480ff2a77ac */ /* 0x000ee20008000800 */
[----:B-1----:R-:W-:Y:S01]  /*0f60*/  I2FP.F32.U32 R3, UR16 ;  /* 0x0000001000037c45 */ /* 0x002fe20008201000 */
[----:B------:R-:W1:Y:S04]  /*0f70*/  LDCU UR29, c[0x0][0xb30] ;  /* 0x00016600ff1d77ac */ /* 0x000e680008000800 */
[----:B--2---:R-:W-:Y:S01]  /*0f80*/  FMUL R3, R3, UR5 ;  /* 0x0000000503037c20 */ /* 0x004fe20008400000 */
[----:B------:R-:W-:Y:S01]  /*0f90*/  UMOV UR34, 0x5 ;  /* 0x0000000500227882 */ /* 0x000fe20000000000 */
[----:B----4-:R-:W-:-:S04]  /*0fa0*/  I2FP.F32.U32 R2, UR20 ;  /* 0x0000001400027c45 */ /* 0x010fc80008201000 */
[----:B------:R-:W2:Y:S01]  /*0fb0*/  F2I.U32.TRUNC.NTZ R3, R3 ;  /* 0x0000000300037305 */ /* 0x000ea2000020f000 */
[----:B---3--:R-:W-:Y:S01]  /*0fc0*/  FMUL R2, R2, UR4 ;  /* 0x0000000402027c20 */ /* 0x008fe20008400000 */
[----:B------:R-:W-:Y:S02]  /*0fd0*/  ULOP3.LUT UR5, UR9, 0x2, URZ, 0xc0, !UPT ;  /* 0x0000000209057892 */ /* 0x000fe4000f8ec0ff */
[----:B------:R-:W-:-:S04]  /*0fe0*/  ULOP3.LUT UR50, UR9, 0x1, URZ, 0xc0, !UPT ;  /* 0x0000000109327892 */ /* 0x000fc8000f8ec0ff */
[----:B------:R-:W3:Y:S01]  /*0ff0*/  F2I.U32.TRUNC.NTZ R2, R2 ;  /* 0x0000000200027305 */ /* 0x000ee2000020f000 */
[----:B------:R-:W-:Y:S02]  /*1000*/  UISETP.GT.U32.AND UP0, UPT, UR5, 0xffff, UPT ;  /* 0x0000ffff0500788c */ /* 0x000fe4000bf04070 */
[----:B------:R-:W-:Y:S02]  /*1010*/  UISETP.GT.U32.AND UP1, UPT, UR50, 0xffff, UPT ;  /* 0x0000ffff3200788c */ /* 0x000fe4000bf24070 */
[----:B------:R-:W-:Y:S01]  /*1020*/  USEL UR26, UR5, 0xffff, !UP0 ;  /* 0x0000ffff051a7887 */ /* 0x000fe2000c000000 */
[----:B--2---:R-:W-:Y:S01]  /*1030*/  R2UR UR4, R3 ;  /* 0x00000000030472ca */ /* 0x004fe200000e0000 */
[----:B------:R-:W-:Y:S02]  /*1040*/  USHF.R.U32.HI UR32, URZ, 0x1, UR9 ;  /* 0x00000001ff207899 */ /* 0x000fe40008011609 */
[----:B------:R-:W-:Y:S02]  /*1050*/  USHF.L.U32 UR31, UR9, 0xa, URZ ;  /* 0x0000000a091f7899 */ /* 0x000fe400080006ff */
[----:B------:R-:W-:-:S02]  /*1060*/  USHF.L.U32 UR30, UR9, 0xc, URZ ;  /* 0x0000000c091e7899 */ /* 0x000fc400080006ff */
[----:B------:R-:W-:Y:S01]  /*1070*/  USEL UR27, UR50, 0xffff, !UP1 ;  /* 0x0000ffff321b7887 */ /* 0x000fe2000c800000 */
[----:B---3--:R-:W-:Y:S02]  /*1080*/  R2UR UR6, R2 ;  /* 0x00000000020672ca */ /* 0x008fe400000e0000 */
[----:B------:R-:W-:-:S03]  /*1090*/  PRMT R2, RZ, 0x7610, R2 ;  /* 0x00007610ff027816 */ /* 0x000fc60000000002 */
[----:B------:R-:W-:-:S04]  /*10a0*/  UIADD3 UR5, UPT, UPT, -UR4, URZ, URZ ;  /* 0x000000ff04057290 */ /* 0x000fc8000fffe1ff */
[----:B------:R-:W-:-:S04]  /*10b0*/  UIMAD UR5, UR7, UR5, UR16 ;  /* 0x00000005070572a4 */ /* 0x000fc8000f8e0210 */
[----:B------:R-:W-:Y:S02]  /*10c0*/  UIADD3 UR4, UPT, UPT, -UR6, URZ, URZ ;  /* 0x000000ff06047290 */ /* 0x000fe4000fffe1ff */
[----:B------:R-:W-:Y:S02]  /*10d0*/  IMAD.U32 R48, RZ, RZ, UR5 ;  /* 0x00000005ff307e24 */ /* 0x000fe4000f8e00ff */
[----:B------:R-:W-:-:S06]  /*10e0*/  UIMAD UR4, UR8, UR4, UR20 ;  /* 0x00000004080472a4 */ /* 0x000fcc000f8e0214 */
[----:B------:R-:W-:Y:S01]  /*10f0*/  IMAD.U32 R47, RZ, RZ, UR4 ;  /* 0x00000004ff2f7e24 */ /* 0x000fe2000f8e00ff */
[----:B-1----:R-:W-:Y:S06]  /*1100*/  BRA.U UP4, `(.L_x_17) ;  /* 0x0000000104447547 */ /* 0x002fec000b800000 */
[----:B------:R-:W-:Y:S02]  /*1110*/  R2UR UR4, R47 ;  /* 0x000000002f0472ca */ /* 0x000fe400000e0000 */
[----:B------:R-:W-:-:S11]  /*1120*/  R2UR UR6, R48 ;  /* 0x00000000300672ca */ /* 0x000fd600000e0000 */
[----:B------:R-:W-:Y:S02]  /*1130*/  UISETP.NE.AND UP0, UPT, UR4, URZ, UPT ;  /* 0x000000ff0400728c */ /* 0x000fe4000bf05270 */
[----:B------:R-:W-:Y:S02]  /*1140*/  UISETP.NE.AND UP1, UPT, UR4, 0x1, UPT ;  /* 0x000000010400788c */ /* 0x000fe4000bf25270 */
[----:B------:R-:W-:Y:S02]  /*1150*/  UISETP.NE.AND UP2, UPT, UR6, URZ, UP0 ;  /* 0x000000ff0600728c */ /* 0x000fe40008745270 */
[----:B------:R-:W-:Y:S02]  /*1160*/  USEL UR4, URZ, 0x2, UP0 ;  /* 0x00000002ff047887 */ /* 0x000fe40008000000 */
[----:B------:R-:W-:Y:S02]  /*1170*/  USEL UR8, URZ, 0x1, UP2 ;  /* 0x00000001ff087887 */ /* 0x000fe40009000000 */
[----:B------:R-:W-:-:S02]  /*1180*/  UISETP.NE.AND UP2, UPT, UR6, URZ, UPT ;  /* 0x000000ff0600728c */ /* 0x000fc4000bf45270 */
[----:B------:R-:W-:Y:S02]  /*1190*/  USEL UR5, URZ, 0x4, UP1 ;  /* 0x00000004ff057887 */ /* 0x000fe40008800000 */
[----:B------:R-:W-:Y:S02]  /*11a0*/  UISETP.NE.AND UP0, UPT, UR6, 0x1, UPT ;  /* 0x000000010600788c */ /* 0x000fe4000bf05270 */
[----:B------:R-:W-:Y:S02]  /*11b0*/  USEL UR6, URZ, 0x8, UP1 ;  /* 0x00000008ff067887 */ /* 0x000fe40008800000 */
[----:B------:R-:W-:Y:S02]  /*11c0*/  USEL UR7, UR5, 0x4, UP2 ;  /* 0x0000000405077887 */ /* 0x000fe40009000000 */
[----:B------:R-:W-:Y:S02]  /*11d0*/  USEL UR4, UR4, 0x2, UP0 ;  /* 0x0000000204047887 */ /* 0x000fe40008000000 */
[----:B------:R-:W-:-:S02]  /*11e0*/  USEL UR5, UR6, 0x8, UP0 ;  /* 0x0000000806057887 */ /* 0x000fc40008000000 */
[----:B------:R-:W-:-:S04]  /*11f0*/  UIADD3 UR4, UPT, UPT, UR4, UR7, UR8 ;  /* 0x0000000704047290 */ /* 0x000fc8000fffe008 */
[----:B------:R-:W-:-:S06]  /*1200*/  UIADD3 UR4, UPT, UPT, UR4, UR5, URZ ;  /* 0x0000000504047290 */ /* 0x000fcc000fffe0ff */
[----:B------:R-:W-:-:S07]  /*1210*/  IMAD.U32 R2, RZ, RZ, UR4 ;  /* 0x00000004ff027e24 */ /* 0x000fce000f8e00ff */
.L_x_17:
[----:B------:R-:W1:Y:S01]  /*1220*/  S2UR UR36, SR_CTAID.Z ;  /* 0x00000000002479c3 */ /* 0x000e620000002700 */
[----:B------:R-:W-:Y:S01]  /*1230*/  UISETP.GE.AND UP0, UPT, UR21, 0x1, UPT ;  /* 0x000000011500788c */ /* 0x000fe2000bf06270 */
[----:B------:R-:W-:-:S08]  /*1240*/  UMOV UR33, 0x3 ;  /* 0x0000000300217882 */ /* 0x000fd00000000000 */
[----:B------:R-:W-:Y:S05]  /*1250*/  BRA.U !UP0, `(.L_x_18) ;  /* 0x0000000108d47547 */ /* 0x000fea000b800000 */
[----:B------:R-:W2:Y:S01]  /*1260*/  LDCU.128 UR12, c[0x0][0xb10] ;  /* 0x00016200ff0c77ac */ /* 0x000ea20008000c00 */
[----:B------:R-:W3:Y:S01]  /*1270*/  LDCU UR6, c[0x0][0x370] ;  /* 0x00006e00ff0677ac */ /* 0x000ee20008000800 */
[----:B------:R-:W4:Y:S01]  /*1280*/  LDCU UR5, c[0x0][0x374] ;  /* 0x00006e80ff0577ac */ /* 0x000f220008000800 */
[----:B------:R-:W1:Y:S01]  /*1290*/  LDCU UR28, c[0x0][0xb0c] ;  /* 0x00016180ff1c77ac */ /* 0x000e620008000800 */
[----:B------:R-:W1:Y:S01]  /*12a0*/  LDCU UR4, c[0x0][0xb20] ;  /* 0x00016400ff0477ac */ /* 0x000e620008000800 */
[----:B------:R-:W1:Y:S01]  /*12b0*/  LDCU.64 UR8, c[0x0][0xb28] ;  /* 0x00016500ff0877ac */ /* 0x000e620008000a00 */
[----:B--2---:R-:W-:Y:S02]  /*12c0*/  UISETP.NE.AND UP0, UPT, UR14, 0x1, UPT ;  /* 0x000000010e00788c */ /* 0x004fe4000bf05270 */
[----:B----4-:R-:W-:Y:S02]  /*12d0*/  UIMAD.WIDE.U32 UR10, UR5, UR15, URZ ;  /* 0x0000000f050a72a5 */ /* 0x010fe4000f8e00ff */
[----:B---3--:R-:W-:-:S02]  /*12e0*/  UIMAD.WIDE.U32 UR22, UR6, UR12, URZ ;  /* 0x0000000c061672a5 */ /* 0x008fc4000f8e00ff */
[----:B-1----:R-:W-:Y:S02]  /*12f0*/  UISETP.NE.AND UP1, UPT, UR28, 0x1, UPT ;  /* 0x000000011c00788c */ /* 0x002fe4000bf25270 */
[----:B------:R-:W-:Y:S01]  /*1300*/  UISETP.NE.AND UP2, UPT, UR21, 0x1, UPT ;  /* 0x000000011500788c */ /* 0x000fe2000bf45270 */
[----:B------:R-:W-:Y:S02]  /*1310*/  UMOV UR10, UR11 ;  /* 0x0000000b000a7c82 */ /* 0x000fe40008000000 */
[----:B------:R-:W-:Y:S01]  /*1320*/  UMOV UR22, UR23 ;  /* 0x0000001700167c82 */ /* 0x000fe20008000000 */
[----:B------:R-:W-:Y:S02]  /*1330*/  @UP0 USHF.R.U32.HI UR5, URZ, UR4, UR10 ;  /* 0x00000004ff050299 */ /* 0x000fe4000801160a */
[----:B------:R-:W-:Y:S02]  /*1340*/  UIMAD.WIDE.U32 UR24, UR20, UR15, URZ ;  /* 0x0000000f141872a5 */ /* 0x000fe4000f8e00ff */
[----:B------:R-:W-:-:S02]  /*1350*/  UIMAD.WIDE.U32 UR10, UR5, UR8, URZ ;  /* 0x00000008050a72a5 */ /* 0x000fc4000f8e00ff */
[----:B------:R-:W-:Y:S02]  /*1360*/  @UP1 USHF.R.U32.HI UR6, URZ, UR13, UR22 ;  /* 0x0000000dff061299 */ /* 0x000fe40008011616 */
[----:B------:R-:W-:Y:S02]  /*1370*/  UIMAD.WIDE.U32 UR18, UR16, UR12, URZ ;  /* 0x0000000c101272a5 */ /* 0x000fe4000f8e00ff */
[----:B------:R-:W-:Y:S01]  /*1380*/  UIMAD.WIDE.U32 UR22, UR6, UR8, URZ ;  /* 0x00000008061672a5 */ /* 0x000fe2000f8e00ff */
[----:B------:R-:W-:Y:S01]  /*1390*/  UMOV UR24, UR25 ;  /* 0x0000001900187c82 */ /* 0x000fe20008000000 */
[----:B------:R-:W-:Y:S01]  /*13a0*/  UMOV UR10, UR11 ;  /* 0x0000000b000a7c82 */ /* 0x000fe20008000000 */
[----:B------:R-:W-:Y:S02]  /*13b0*/  USHF.R.U32.HI UR24, URZ, UR4, UR24 ;  /* 0x00000004ff187299 */ /* 0x000fe40008011618 */
[----:B------:R-:W-:Y:S02]  /*13c0*/  @UP2 USHF.R.U32.HI UR5, URZ, UR9, UR10 ;  /* 0x00000009ff052299 */ /* 0x000fe4000801160a */
[----:B------:R-:W-:Y:S01]  /*13d0*/  UMOV UR7, UR23 ;  /* 0x0000001700077c82 */ /* 0x000fe20008000000 */
[----:B------:R-:W-:Y:S01]  /*13e0*/  UMOV UR18, UR19 ;  /* 0x0000001300127c82 */ /* 0x000fe20008000000 */
[----:B------:R-:W-:-:S02]  /*13f0*/  @UP2 USHF.R.U32.HI UR6, URZ, UR9, UR7 ;  /* 0x00000009ff062299 */ /* 0x000fc40008011607 */
[----:B------:R-:W-:Y:S02]  /*1400*/  USHF.R.U32.HI UR18, URZ, UR13, UR18 ;  /* 0x0000000dff127299 */ /* 0x000fe40008011612 */
[----:B------:R-:W-:Y:S02]  /*1410*/  USEL UR4, UR20, UR24, !UP0 ;  /* 0x0000001814047287 */ /* 0x000fe4000c000000 */
[----:B------:R-:W-:Y:S02]  /*1420*/  UIMAD UR7, UR5, UR21, URZ ;  /* 0x00000015050772a4 */ /* 0x000fe4000f8e02ff */
[----:B------:R-:W-:Y:S02]  /*1430*/  USEL UR5, UR16, UR18, !UP1 ;  /* 0x0000001210057287 */ /* 0x000fe4000c800000 */
[----:B------:R-:W-:Y:S02]  /*1440*/  UIMAD UR12, UR6, UR21, URZ ;  /* 0x00000015060c72a4 */ /* 0x000fe4000f8e02ff */
[----:B------:R-:W-:-:S02]  /*1450*/  UISETP.GE.AND UP0, UPT, UR4, UR7, UPT ;  /* 0x000000070400728c */ /* 0x000fc4000bf06270 */
[----:B------:R-:W-:Y:S02]  /*1460*/  UIMAD.WIDE.U32 UR10, UR4, UR8, URZ ;  /* 0x00000008040a72a5 */ /* 0x000fe4000f8e00ff */
[----:B------:R-:W-:Y:S02]  /*1470*/  UISETP.GE.OR UP0, UPT, UR5, UR12, UP0 ;  /* 0x0000000c0500728c */ /* 0x000fe40008706670 */
[----:B------:R-:W-:Y:S02]  /*1480*/  UIMAD.WIDE.U32 UR12, UR5, UR8, URZ ;  /* 0x00000008050c72a5 */ /* 0x000fe4000f8e00ff */
[----:B------:R-:W-:Y:S01]  /*1490*/  UIADD3 UR10, UPT, UPT, -UR4, URZ, URZ ;  /* 0x000000ff040a7290 */ /* 0x000fe2000fffe1ff */
[----:B------:R-:W-:Y:S01]  /*14a0*/  UMOV UR8, UR11 ;  /* 0x0000000b00087c82 */ /* 0x000fe20008000000 */
[----:B------:R-:W-:Y:S02]  /*14b0*/  UIADD3 UR11, UPT, UPT, -UR5, URZ, URZ ;  /* 0x000000ff050b7290 */ /* 0x000fe4000fffe1ff */
[----:B------:R-:W-:-:S03]  /*14c0*/  USHF.R.U32.HI UR8, URZ, UR9, UR8 ;  /* 0x00000009ff087299 */ /* 0x000fc60008011608 */
[----:B------:R-:W-:Y:S01]  /*14d0*/  @!UP0 UMOV UR7, UR13 ;  /* 0x0000000d00078c82 */ /* 0x000fe20008000000 */
[----:B------:R-:W-:Y:S02]  /*14e0*/  UIMAD UR20, UR14, UR10, UR20 ;  /* 0x0000000a0e1472a4 */ /* 0x000fe4000f8e0214 */
[----:B------:R-:W-:Y:S02]  /*14f0*/  USEL UR8, UR4, UR8, !UP2 ;  /* 0x0000000804087287 */ /* 0x000fe4000d000000 */
[----:B------:R-:W-:Y:S02]  /*1500*/  @!UP0 USHF.R.U32.HI UR7, URZ, UR9, UR7 ;  /* 0x00000009ff078299 */ /* 0x000fe40008011607 */
[----:B------:R-:W-:Y:S02]  /*1510*/  UIADD3 UR9, UPT, UPT, -UR8, URZ, URZ ;  /* 0x000000ff08097290 */ /* 0x000fe4000fffe1ff */
[----:B------:R-:W-:Y:S02]  /*1520*/  @!UP0 USEL UR7, UR5, UR7, !UP2 ;  /* 0x0000000705078287 */ /* 0x000fe4000d000000 */
[----:B------:R-:W-:-:S02]  /*1530*/  UIMAD UR9, UR21, UR9, UR4 ;  /* 0x00000009150972a4 */ /* 0x000fc4000f8e0204 */
[----:B------:R-:W-:Y:S02]  /*1540*/  @!UP0 UIADD3 UR8, UPT, UPT, UR8, -UR7, URZ ;  /* 0x8000000708088290 */ /* 0x000fe4000fffe0ff */
[----:B------:R-:W-:Y:S02]  /*1550*/  @!UP0 UIMAD UR6, UR9, UR6, UR7 ;  /* 0x00000006090682a4 */ /* 0x000fe4000f8e0207 */
[----:B------:R-:W-:Y:S02]  /*1560*/  @!UP0 UIMAD UR4, UR8, UR21, UR5 ;  /* 0x00000015080482a4 */ /* 0x000fe4000f8e0205 */
[----:B------:R-:W-:Y:S02]  /*1570*/  UIMAD UR16, UR28, UR11, UR16 ;  /* 0x0000000b1c1072a4 */ /* 0x000fe4000f8e0210 */
[----:B------:R-:W-:Y:S01]  /*1580*/  UIMAD UR20, UR4, UR14, UR20 ;  /* 0x0000000e041472a4 */ /* 0x000fe2000f8e0214 */
[----:B------:R-:W-:Y:S02]  /*1590*/  @!UP0 UMOV UR5, UR6 ;  /* 0x0000000600058c82 */ /* 0x000fe40008000000 */
[----:B------:R-:W-:-:S12]  /*15a0*/  UIMAD UR16, UR5, UR28, UR16 ;  /* 0x0000001c051072a4 */ /* 0x000fd8000f8e0210 */
.L_x_18:
[----:B------:R-:W-:Y:S02]  /*15b0*/  UISETP.NE.AND UP1, UPT, UR29, 0x1, UPT ;  /* 0x000000011d00788c */ /* 0x000fe4000bf25270 */
[----:B------:R-:W-:Y:S02]  /*15c0*/  ULOP3.LUT UR27, UR27, 0xffff, URZ, 0xc0, !UPT ;  /* 0x0000ffff1b1b7892 */ /* 0x000fe4000f8ec0ff */
[----:B------:R-:W-:Y:S02]  /*15d0*/  ULOP3.LUT UR26, UR26, 0xffff, URZ, 0xc0, !UPT ;  /* 0x0000ffff1a1a7892 */ /* 0x000fe4000f8ec0ff */
[----:B------:R-:W-:Y:S02]  /*15e0*/  UISETP.NE.AND UP0, UPT, UR17, 0x2, UPT ;  /* 0x000000021100788c */ /* 0x000fe4000bf05270 */
[----:B------:R-:W-:Y:S02]  /*15f0*/  ULOP3.LUT UR31, UR31, 0x800, URZ, 0xc0, !UPT ;  /* 0x000008001f1f7892 */ /* 0x000fe4000f8ec0ff */
[----:B------:R-:W-:-:S02]  /*1600*/  ULOP3.LUT UR30, UR30, 0x1000, URZ, 0xc0, !UPT ;  /* 0x000010001e1e7892 */ /* 0x000fc4000f8ec0ff */
[----:B------:R-:W-:Y:S02]  /*1610*/  USHF.L.U32 UR27, UR34, UR27, URZ ;  /* 0x0000001b221b7299 */ /* 0x000fe400080006ff */
[----:B------:R-:W-:Y:S01]  /*1620*/  USHF.L.U32 UR26, UR33, UR26, URZ ;  /* 0x0000001a211a7299 */ /* 0x000fe200080006ff */
[----:B------:R-:W-:Y:S11]  /*1630*/  BRA.U UP1, `(.L_x_19) ;  /* 0x0000000101447547 */ /* 0x000ff6000b800000 */
[----:B------:R-:W2:Y:S01]  /*1640*/  LDCU.128 UR8, c[0x0][0xb10] ;  /* 0x00016200ff0877ac */ /* 0x000ea20008000c00 */
[----:B------:R-:W3:Y:S01]  /*1650*/  LDCU UR12, c[0x0][0xb0c] ;  /* 0x00016180ff0c77ac */ /* 0x000ee20008000800 */
[----:B------:R-:W4:Y:S01]  /*1660*/  LDCU UR13, c[0x0][0xb20] ;  /* 0x00016400ff0d77ac */ /* 0x000f220008000800 */
[----:B--2---:R-:W-:Y:S02]  /*1670*/  UIMAD.WIDE.U32 UR6, UR16, UR8, URZ ;  /* 0x00000008100672a5 */ /* 0x004fe4000f8e00ff */
[----:B------:R-:W-:Y:S02]  /*1680*/  UIMAD.WIDE.U32 UR4, UR20, UR11, URZ ;  /* 0x0000000b140472a5 */ /* 0x000fe4000f8e00ff */
[----:B---3--:R-:W-:Y:S02]  /*1690*/  UISETP.NE.AND UP2, UPT, UR12, 0x1, UPT ;  /* 0x000000010c00788c */ /* 0x008fe4000bf45270 */
[----:B------:R-:W-:Y:S01]  /*16a0*/  UISETP.NE.AND UP1, UPT, UR10, 0x1, UPT ;  /* 0x000000010a00788c */ /* 0x000fe2000bf25270 */
[----:B------:R-:W-:-:S02]  /*16b0*/  UMOV UR6, UR7 ;  /* 0x0000000700067c82 */ /* 0x000fc40008000000 */
[----:B------:R-:W-:Y:S01]  /*16c0*/  UMOV UR4, UR5 ;  /* 0x0000000500047c82 */ /* 0x000fe20008000000 */
[----:B------:R-:W-:Y:S02]  /*16d0*/  USHF.R.U32.HI UR6, URZ, UR9, UR6 ;  /* 0x00000009ff067299 */ /* 0x000fe40008011606 */
[----:B----4-:R-:W-:Y:S02]  /*16e0*/  USHF.R.U32.HI UR4, URZ, UR13, UR4 ;  /* 0x0000000dff047299 */ /* 0x010fe40008011604 */
[----:B------:R-:W-:Y:S02]  /*16f0*/  USEL UR5, UR16, UR6, !UP2 ;  /* 0x0000000610057287 */ /* 0x000fe4000d000000 */
[----:B------:R-:W-:-:S04]  /*1700*/  USEL UR4, UR20, UR4, !UP1 ;  /* 0x0000000414047287 */ /* 0x000fc8000c800000 */
[----:B------:R-:W-:Y:S02]  /*1710*/  UIADD3 UR6, UPT, UPT, UR5, -UR4, URZ ;  /* 0x8000000405067290 */ /* 0x000fe4000fffe0ff */
[----:B------:R-:W-:Y:S02]  /*1720*/  UIADD3 UR4, UPT, UPT, -UR5, UR4, URZ ;  /* 0x0000000405047290 */ /* 0x000fe4000fffe1ff */
[----:B------:R-:W-:Y:S02]  /*1730*/  UIMAD UR20, UR6, UR10, UR20 ;  /* 0x0000000a061472a4 */ /* 0x000fe4000f8e0214 */
[----:B------:R-:W-:-:S12]  /*1740*/  UIMAD UR16, UR4, UR12, UR16 ;  /* 0x0000000c041072a4 */ /* 0x000fd8000f8e0210 */
.L_x_19:
[----:B------:R-:W-:Y:S05]  /*1750*/  BRA.U !UP5, `(.L_x_20) ;  /* 0x000000010d0c7547 */ /* 0x000fea000b800000 */
[----:B------:R-:W-:Y:S01]  /*1760*/  UCGABAR_WAIT ;  /* 0x0000000000007dc7 */ /* 0x000fe20008000000 */
[----:B------:R-:W-:Y:S01]  /*1770*/  CCTL.IVALL ;  /* 0x00000000ff00798f */ /* 0x000fe20002000000 */
[----:B------:R-:W-:Y:S05]  /*1780*/  BRA `(.L_x_21) ;  /* 0x0000000000047947 */ /* 0x000fea0003800000 */
.L_x_20:
[----:B------:R-:W-:Y:S06]  /*1790*/  BAR.SYNC.DEFER_BLOCKING 0x0 ;  /* 0x0000000000007b1d */ /* 0x000fec0000010000 */
.L_x_21:
[----:B------:R-:W-:Y:S05]  /*17a0*/  BRA.U UP0, `(.L_x_22) ;  /* 0x0000001100dc7547 */ /* 0x000fea000b800000 */
[----:B------:R-:W2:Y:S01]  /*17b0*/  LDCU UR7, c[0x0][0x38c] ;  /* 0x00007180ff0777ac */ /* 0x000ea20008000800 */
[----:B------:R-:W3:Y:S01]  /*17c0*/  S2UR UR8, SR_CgaCtaId ;  /* 0x00000000000879c3 */ /* 0x000ee20000008800 */
[----:B------:R-:W-:Y:S01]  /*17d0*/  PLOP3.LUT P1, PT, PT, PT, UP3, 0x80, 0x8 ;  /* 0x000000000008781c */ /* 0x000fe20003f2f038 */
[----:B------:R-:W-:Y:S01]  /*17e0*/  IMAD.MOV.U32 R12, RZ, RZ, 0x1 ;  /* 0x00000001ff0c7424 */ /* 0x000fe200078e00ff */
[----:B------:R-:W-:Y:S01]  /*17f0*/  UISETP.NE.AND UP0, UPT, UR17, URZ, UPT ;  /* 0x000000ff1100728c */ /* 0x000fe2000bf05270 */
[----:B------:R-:W-:Y:S01]  /*1800*/  ISETP.EQ.OR P2, PT, R0, RZ, P3 ;  /* 0x000000ff0000720c */ /* 0x000fe20001f42670 */
[----:B------:R-:W-:Y:S01]  /*1810*/  UMOV UR21, 0x400 ;  /* 0x0000040000157882 */ /* 0x000fe20000000000 */
[----:B------:R-:W-:Y:S01]  /*1820*/  USHF.L.U32 UR5, UR32, 0x5, URZ ;  /* 0x0000000520057899 */ /* 0x000fe200080006ff */
[----:B------:R-:W-:Y:S01]  /*1830*/  PLOP3.LUT P1, PT, P1, PT, PT, 0x8, 0x80 ;  /* 0x000000000080781c */ /* 0x000fe20000f2e170 */
[----:B------:R-:W-:Y:S01]  /*1840*/  USEL UR25, UR48, 0x2, UP0 ;  /* 0x0000000230197887 */ /* 0x000fe20008000000 */
[----:B------:R-:W-:Y:S01]  /*1850*/  CS2R R10, SRZ ;  /* 0x00000000000a7805 */ /* 0x000fe2000001ff00 */
[----:B------:R-:W-:Y:S01]  /*1860*/  IMAD.MOV.U32 R9, RZ, RZ, RZ ;  /* 0x000000ffff097224 */ /* 0x000fe200078e00ff */
[----:B------:R-:W4:Y:S01]  /*1870*/  LDCU UR43, c[0x0][0x370] ;  /* 0x00006e00ff2b77ac */ /* 0x000f220008000800 */
[----:B------:R-:W-:Y:S01]  /*1880*/  IMAD.MOV.U32 R8, RZ, RZ, 0x1 ;  /* 0x00000001ff087424 */ /* 0x000fe200078e00ff */
[----:B------:R-:W1:Y:S01]  /*1890*/  LDCU.64 UR28, c[0x0][0x348] ;  /* 0x00006900ff1c77ac */ /* 0x000e620008000a00 */
[----:B--2---:R-:W-:-:S02]  /*18a0*/  UIADD3 UR6, UPT, UPT, UR7, 0x3f, URZ ;  /* 0x0000003f07067890 */ /* 0x004fc4000fffe0ff */
[----:B------:R-:W-:Y:S02]  /*18b0*/  UIADD3 UR49, UPT, UPT, UR7, 0x7e, URZ ;  /* 0x0000007e07317890 */ /* 0x000fe4000fffe0ff */
[----:B------:R-:W-:Y:S02]  /*18c0*/  USHF.R.S32.HI UR4, URZ, 0x1f, UR6 ;  /* 0x0000001fff047899 */ /* 0x000fe40008011406 */
[----:B---3--:R-:W-:Y:S02]  /*18d0*/  ULEA UR21, UR8, UR21, 0x18 ;  /* 0x0000001508157291 */ /* 0x008fe4000f8ec0ff */
[----:B------:R-:W-:Y:S02]  /*18e0*/  ULEA.HI UR4, UR4, UR6, URZ, 0x6 ;  /* 0x0000000604047291 */ /* 0x000fe4000f8f30ff */
[----:B------:R-:W-:Y:S02]  /*18f0*/  UIADD3 UR6, UPT, UPT, UR7, -0x1, URZ ;  /* 0xffffffff07067890 */ /* 0x000fe4000fffe0ff */
[----:B------:R-:W-:-:S02]  /*1900*/  USHF.R.S32.HI UR45, URZ, 0x6, UR4 ;  /* 0x00000006ff2d7899 */ /* 0x000fc40008011404 */
[----:B------:R-:W-:Y:S02]  /*1910*/  UISETP.GE.U32.AND UP1, UPT, UR6, -0x7f, UPT ;  /* 0xffffff810600788c */ /* 0x000fe4000bf26070 */
[----:B------:R-:W-:Y:S02]  /*1920*/  UISETP.LT.U32.AND UP0, UPT, UR45, 0x4, UPT ;  /* 0x000000042d00788c */ /* 0x000fe4000bf01070 */
[----:B------:R-:W-:Y:S02]  /*1930*/  ULEA UR38, UR31, UR21, 0x1 ;  /* 0x000000151f267291 */ /* 0x000fe4000f8e08ff */
[----:B------:R-:W-:Y:S02]  /*1940*/  USEL UR44, UR45, 0x4, UP0 ;  /* 0x000000042d2c7887 */ /* 0x000fe40008000000 */
[----:B------:R-:W-:Y:S02]  /*1950*/  ULEA UR37, UR30, UR21, 0x1 ;  /* 0x000000151e257291 */ /* 0x000fe4000f8e08ff */
[----:B------:R-:W-:-:S02]  /*1960*/  UIADD3 UR24, UPT, UPT, UR44, -0x1, URZ ;  /* 0xffffffff2c187890 */ /* 0x000fc4000fffe0ff */
[----:B------:R-:W-:Y:S01]  /*1970*/  @UP1 UIADD3 UR24, UPT, UPT, UR44, URZ, URZ ;  /* 0x000000ff2c181290 */ /* 0x000fe2000fffe0ff */
[----:B------:R-:W2:Y:S01]  /*1980*/  LDCU UR41, c[0x0][0x374] ;  /* 0x00006e80ff2977ac */ /* 0x000ea20008000800 */
[----:B------:R-:W-:Y:S02]  /*1990*/  ULOP3.LUT UR47, UR5, 0x20, URZ, 0xe2, !UPT ;  /* 0x00000020052f7892 */ /* 0x000fe4000f8ee2ff */
[----:B------:R-:W-:Y:S02]  /*19a0*/  UIADD3 UR38, UPT, UPT, UR38, 0x4400, URZ ;  /* 0x0000440026267890 */ /* 0x000fe4000fffe0ff */
[----:B------:R-:W-:Y:S02]  /*19b0*/  UIADD3 UR37, UPT, UPT, UR37, 0xc400, URZ ;  /* 0x0000c40025257890 */ /* 0x000fe4000fffe0ff */
[----:B------:R-:W-:Y:S02]  /*19c0*/  UIADD3 UR46, UPT, UPT, UR45, -UR44, URZ ;  /* 0x8000002c2d2e7290 */ /* 0x000fe4000fffe0ff */
[----:B------:R-:W-:Y:S01]  /*19d0*/  UIADD3 UR24, UPT, UPT, UR24, 0x1, URZ ;  /* 0x0000000118187890 */ /* 0x000fe2000fffe0ff */
[----:B-1--4-:R-:W-:-:S11]  /*19e0*/  UMOV UR7, URZ ;  /* 0x000000ff00077c82 */ /* 0x012fd60008000000 */
.L_x_42:
[----:B------:R-:W1:Y:S02]  /*19f0*/  S2UR UR4, SR_CgaCtaId ;  /* 0x00000000000479c3 */ /* 0x000e640000008800 */
[----:B-1----:R-:W-:-:S09]  /*1a00*/  UISETP.NE.AND UP0, UPT, UR4, URZ, UPT ;  /* 0x000000ff0400728c */ /* 0x002fd2000bf05270 */
[----:B------:R-:W-:Y:S05]  /*1a10*/  BRA.U UP0, `(.L_x_23) ;  /* 0x0000000100287547 */ /* 0x000fea000b800000 */
[----:B------:R-:W-:Y:S02]  /*1a20*/  LEA R0, R9, UR21, 0x3 ;  /* 0x0000001509007c11 */ /* 0x000fe4000f8e18ff */
[----:B------:R-:W-:-:S04]  /*1a30*/  SHF.L.U32 R2, R8, 0x1f, RZ ;  /* 0x0000001f08027819 */ /* 0x000fc800000006ff */
[----:B------:R-:W1:Y:S02]  /*1a40*/  SYNCS.PHASECHK.TRANS64.TRYWAIT P0, [R0+URZ+0x100], R2 ;  /* 0x00010002000075a7 */ /* 0x000e6400080011ff */
[----:B-1----:R-:W-:Y:S05]  /*1a50*/  @!P0 BRA `(.L_x_24) ;  /* 0x0000006c003c8947 */ /* 0x002fea0003800000 */
.L_x_138:
[----:B------:R-:W-:Y:S01]  /*1a60*/  VIADD R9, R9, 0x1 ;  /* 0x0000000109097836 */ /* 0x000fe20000000000 */
[----:B------:R1:W-:Y:S04]  /*1a70*/  SYNCS.ARRIVE.TRANS64.A1T0 RZ, [R0+URZ+0xf0], RZ ;  /* 0x0000f0ff00ff79a7 */ /* 0x0003e800081000ff */
[----:B------:R-:W-:-:S04]  /*1a80*/  ISETP.NE.AND P0, PT, R9, 0x2, PT ;  /* 0x000000020900780c */ /* 0x000fc80003f05270 */
[----:B------:R-:W-:Y:S02]  /*1a90*/  SEL R9, R9, RZ, P0 ;  /* 0x000000ff09097207 */ /* 0x000fe40000000000 */
[----:B-1----:R-:W-:-:S04]  /*1aa0*/  SEL R0, RZ, 0x1, P0 ;  /* 0x00000001ff007807 */ /* 0x002fc80000000000 */
[----:B------:R-:W-:-:S07]  /*1ab0*/  LOP3.LUT R8, R8, R0, RZ, 0x3c, !PT ;  /* 0x0000000008087212 */ /* 0x000fce00078e3cff */
.L_x_23:
[----:B------:R-:W-:Y:S01]  /*1ac0*/  ULEA UR4, UR7, UR21, 0x3 ;  /* 0x0000001507047291 */ /* 0x000fe2000f8e18ff */
[----:B------:R-:W-:Y:S01]  /*1ad0*/  SHF.L.U32 R0, R12, 0x1f, RZ ;  /* 0x0000001f0c007819 */ /* 0x000fe200000006ff */
[----:B------:R-:W-:Y:S02]  /*1ae0*/  UISETP.GE.U32.AND UP0, UPT, UR49, 0x7f, UPT ;  /* 0x0000007f3100788c */ /* 0x000fe4000bf06070 */
[----:B------:R-:W-:Y:S02]  /*1af0*/  ULEA UR11, UR20, UR50, 0x1 ;  /* 0x00000032140b7291 */ /* 0x000fe4000f8e08ff */
[----:B------:R-:W-:Y:S02]  /*1b00*/  ULEA UR35, UR16, UR47, 0x6 ;  /* 0x0000002f10237291 */ /* 0x000fe4000f8e30ff */
[----:B------:R-:W-:Y:S01]  /*1b10*/  USHF.L.U32 UR11, UR11, 0x6, URZ ;  /* 0x000000060b0b7899 */ /* 0x000fe200080006ff */
[----:B------:R1:W3:Y:S01]  /*1b20*/  SYNCS.PHASECHK.TRANS64.TRYWAIT P0, [UR4+0x20], R0 ;  /* 0x00002000ff0075a7 */ /* 0x0002e20008001104 */
[----:B------:R-:W-:Y:S01]  /*1b30*/  UMOV UR6, URZ ;  /* 0x000000ff00067c82 */ /* 0x000fe20008000000 */
[----:B------:R-:W-:Y:S09]  /*1b40*/  BRA.U !UP0, `(.L_x_25) ;  /* 0x0000000108c87547 */ /* 0x000ff2000b800000 */
[----:B------:R-:W-:Y:S01]  /*1b50*/  UMOV UR13, URZ ;  /* 0x000000ff000d7c82 */ /* 0x000fe20008000000 */
[----:B------:R-:W-:-:S05]  /*1b60*/  UMOV UR4, UR7 ;  /* 0x0000000700047c82 */ /* 0x000fca0008000000 */
.L_x_31:
[----:B------:R-:W-:Y:S01]  /*1b70*/  ULEA UR33, UR4, UR21, 0x3 ;  /* 0x0000001504217291 */ /* 0x000fe2000f8e18ff */
[----:B---3--:R-:W-:Y:S01]  /*1b80*/  @!P3 MOV R2, 0x6000 ;  /* 0x000060000002b802 */ /* 0x008fe20000000f00 */
[----:B-1-3--:R-:W-:Y:S10]  /*1b90*/  @P0 BRA `(.L_x_26) ;  /* 0x00000000000c0947 */ /* 0x00aff40003800000 */
[----:B------:R-:W-:-:S04]  /*1ba0*/  SHF.L.U32 R3, R12, 0x1f, RZ ;  /* 0x0000001f0c037819 */ /* 0x000fc800000006ff */
[----:B------:R-:W3:Y:S02]  /*1bb0*/  SYNCS.PHASECHK.TRANS64.TRYWAIT P0, [UR33+0x20], R3 ;  /* 0x00002003ff0075a7 */ /* 0x000ee40008001121 */
[----:B---3--:R-:W-:Y:S05]  /*1bc0*/  @!P0 BRA `(.L_x_27) ;  /* 0x0000006800f48947 */ /* 0x008fea0003800000 */
.L_x_26:
[----:B------:R3:W-:Y:S01]  /*1bd0*/  @!P3 SYNCS.ARRIVE.TRANS64 RZ, [UR33], R2 ;  /* 0x00000002ffffb9a7 */ /* 0x0007e20008000021 */
[----:B------:R-:W-:-:S04]  /*1be0*/  ULOP3.LUT UR5, UR25, 0x2, URZ, 0xfc, !UPT ;  /* 0x0000000219057892 */ /* 0x000fc8000f8efcff */
[----:B------:R-:W-:-:S09]  /*1bf0*/  UISETP.NE.AND UP0, UPT, UR5, 0x2, UPT ;  /* 0x000000020500788c */ /* 0x000fd2000bf05270 */
[----:B------:R-:W-:Y:S05]  /*1c00*/  BRA.U UP0, `(.L_x_28) ;  /* 0x0000000100047547 */ /* 0x000fea000b800000 */
[----:B--2---:R-:W-:Y:S05]  /*1c10*/  BPT.TRAP 0x1 ;  /* 0x000000040000795c */ /* 0x004fea0000300000 */
.L_x_28:
[----:B------:R-:W-:Y:S04]  /*1c20*/  BSSY.RECONVERGENT B0, `(.L_x_29) ;  /* 0x0000003000007945 */ /* 0x000fe80003800200 */
[----:B------:R-:W-:Y:S05]  /*1c30*/  @P2 BRA `(.L_x_30) ;  /* 0x0000000000042947 */ /* 0x000fea0003800000 */
[----:B--2---:R-:W-:Y:S05]  /*1c40*/  BPT.TRAP 0x1 ;  /* 0x000000040000795c */ /* 0x004fea0000300000 */
.L_x_30:
[----:B--2---:R-:W-:Y:S05]  /*1c50*/  BSYNC.RECONVERGENT B0 ;  /* 0x0000000000007941 */ /* 0x004fea0003800200 */
.L_x_29:
[----:B------:R-:W-:Y:S02]  /*1c60*/  UIADD3 UR5, UPT, UPT, UR4, 0x1, URZ ;  /* 0x0000000104057890 */ /* 0x000fe4000fffe0ff */
[----:B------:R-:W-:Y:S02]  /*1c70*/  USHF.L.U32 UR34, UR13, 0x6, URZ ;  /* 0x000000060d227899 */ /* 0x000fe400080006ff */
[----:B------:R-:W-:Y:S02]  /*1c80*/  UISETP.NE.AND UP0, UPT, UR5, 0x4, UPT ;  /* 0x000000040500788c */ /* 0x000fe4000bf05270 */
[----:B------:R-:W-:Y:S02]  /*1c90*/  UIADD3 UR13, UPT, UPT, UR13, 0x1, URZ ;  /* 0x000000010d0d7890 */ /* 0x000fe4000fffe0ff */
[----:B------:R-:W-:Y:S02]  /*1ca0*/  USEL UR6, URZ, 0x1, UP0 ;  /* 0x00000001ff067887 */ /* 0x000fe40008000000 */
[----:B------:R-:W-:-:S02]  /*1cb0*/  USEL UR7, UR5, URZ, UP0 ;  /* 0x000000ff05077287 */ /* 0x000fc40008000000 */
[----:B------:R-:W-:Y:S02]  /*1cc0*/  UIADD3 UR14, UP1, UPT, UR28, 0x80, URZ ;  /* 0x000000801c0e7890 */ /* 0x000fe4000ff3e0ff */
[----:B------:R-:W-:Y:S01]  /*1cd0*/  ULEA UR5, UR7, UR21, 0x3 ;  /* 0x0000001507057291 */ /* 0x000fe2000f8e18ff */
[----:B------:R-:W-:Y:S01]  /*1ce0*/  LOP3.LUT R12, R12, UR6, RZ, 0x3c, !PT ;  /* 0x000000060c0c7c12 */ /* 0x000fe2000f8e3cff */
[----:B------:R-:W-:Y:S02]  /*1cf0*/  ULEA UR6, UR4, UR31, 0xc ;  /* 0x0000001f04067291 */ /* 0x000fe4000f8e60ff */
[----:B------:R-:W-:Y:S01]  /*1d00*/  UIADD3.X UR15, UPT, UPT, URZ, UR29, URZ, UP1, !UPT ;  /* 0x0000001dff0f7290 */ /* 0x000fe20008ffe4ff */
[----:B-1----:R-:W-:Y:S01]  /*1d10*/  SHF.L.U32 R0, R12, 0x1f, RZ ;  /* 0x0000001f0c007819 */ /* 0x002fe200000006ff */
[----:B------:R-:W-:Y:S02]  /*1d20*/  ULEA UR6, UR6, UR21, 0x1 ;  /* 0x0000001506067291 */ /* 0x000fe4000f8e08ff */
[----:B------:R-:W-:Y:S01]  /*1d30*/  UPRMT UR16, URZ, 0x5410, UR27 ;  /* 0x00005410ff107896 */ /* 0x000fe2000800001b */
[----:B------:R4:W1:Y:S01]  /*1d40*/  SYNCS.PHASECHK.TRANS64.TRYWAIT P0, [UR5+0x20], R0 ;  /* 0x00002000ff0075a7 */ /* 0x0008620008001105 */
[----:B------:R-:W-:-:S02]  /*1d50*/  ULEA UR5, UR4, UR30, 0xd ;  /* 0x0000001e04057291 */ /* 0x000fc4000f8e68ff */
[----:B------:R-:W-:Y:S02]  /*1d60*/  UIADD3 UR4, UP0, UPT, UR28, 0x180, URZ ;  /* 0x000001801c047890 */ /* 0x000fe4000ff1e0ff */
[----:B------:R-:W-:Y:S02]  /*1d70*/  ULEA UR5, UR5, UR21, 0x1 ;  /* 0x0000001505057291 */ /* 0x000fe4000f8e08ff */
[----:B------:R-:W-:Y:S02]  /*1d80*/  UIADD3 UR32, UPT, UPT, UR6, 0x4400, URZ ;  /* 0x0000440006207890 */ /* 0x000fe4000fffe0ff */
[----:B------:R-:W-:Y:S02]  /*1d90*/  UIADD3 UR8, UPT, UPT, UR5, 0xc400, URZ ;  /* 0x0000c40005087890 */ /* 0x000fe4000fffe0ff */
[----:B------:R-:W-:Y:S02]  /*1da0*/  UIADD3.X UR5, UPT, UPT, URZ, UR29, URZ, UP0, !UPT ;  /* 0x0000001dff057290 */ /* 0x000fe400087fe4ff */
[----:B------:R-:W-:-:S02]  /*1db0*/  UISETP.NE.AND UP0, UPT, UR13, UR24, UPT ;  /* 0x000000180d00728c */ /* 0x000fc4000bf05270 */
[----:B------:R-:W-:Y:S01]  /*1dc0*/  UPRMT UR6, URZ, 0x5410, UR26 ;  /* 0x00005410ff067896 */ /* 0x000fe2000800001a */
[----:B------:R-:W-:Y:S01]  /*1dd0*/  UMOV UR18, 0x0 ;  /* 0x0000000000127882 */ /* 0x000fe20000000000 */
[----:B------:R-:W-:Y:S01]  /*1de0*/  UMOV UR19, 0x10000000 ;  /* 0x1000000000137882 */ /* 0x000fe20000000000 */
[----:B------:R-:W-:Y:S01]  /*1df0*/  UMOV UR12, UR36 ;  /* 0x00000024000c7c82 */ /* 0x000fe20008000000 */
[----:B------:R-:W-:Y:S01]  /*1e00*/  UMOV UR9, UR33 ;  /* 0x0000002100097c82 */ /* 0x000fe20008000000 */
[----:B------:R-:W-:Y:S01]  /*1e10*/  UMOV UR10, UR34 ;  /* 0x00000022000a7c82 */ /* 0x000fe20008000000 */
[----:B------:R-:W-:Y:S03]  /*1e20*/  UTMALDG.3D.MULTICAST [UR32], [UR14], UR16, desc[UR18] ;  /* 0x000012200e0073b4 */ /* 0x000fe60008011810 */
[----:B------:R2:W-:Y:S02]  /*1e30*/  UTMALDG.3D.MULTICAST [UR8], [UR4], UR6, desc[UR18] ;  /* 0x00001208040073b4 */ /* 0x0005e40008011806 */
[----:B--2---:R-:W-:Y:S01]  /*1e40*/  UMOV UR6, UR24 ;  /* 0x0000001800067c82 */ /* 0x004fe20008000000 */
[----:B------:R-:W-:Y:S01]  /*1e50*/  UMOV UR4, UR7 ;  /* 0x0000000700047c82 */ /* 0x000fe20008000000 */
[----:B----4-:R-:W-:Y:S05]  /*1e60*/  BRA.U UP0, `(.L_x_31) ;  /* 0xfffffffd00407547 */ /* 0x010fea000b83ffff */
.L_x_25:
[----:B------:R-:W-:Y:S01]  /*1e70*/  ULEA UR4, UR7, UR21, 0x3 ;  /* 0x0000001507047291 */ /* 0x000fe2000f8e18ff */
[----:B-1----:R-:W-:Y:S01]  /*1e80*/  SHF.L.U32 R0, R12, 0x1f, RZ ;  /* 0x0000001f0c007819 */ /* 0x002fe200000006ff */
[----:B------:R-:W-:Y:S01]  /*1e90*/  @!P1 SYNCS.ARRIVE.TRANS64.A1T0 RZ, [UR21+0x88], RZ ;  /* 0x000088ffffff99a7 */ /* 0x000fe20008100015 */
[----:B------:R-:W-:-:S06]  /*1ea0*/  UISETP.GT.AND UP0, UPT, UR45, UR44, UPT ;  /* 0x0000002c2d00728c */ /* 0x000fcc000bf04270 */
[----:B---3--:R1:W3:Y:S03]  /*1eb0*/  SYNCS.PHASECHK.TRANS64.TRYWAIT P0, [UR4+0x20], R0 ;  /* 0x00002000ff0075a7 */ /* 0x0082e60008001104 */
[----:B------:R-:W-:Y:S05]  /*1ec0*/  BRA.U !UP0, `(.L_x_32) ;  /* 0x0000000108bc7547 */ /* 0x000fea000b800000 */
[----:B------:R-:W-:Y:S01]  /*1ed0*/  UIADD3 UR13, UPT, UPT, UR46, UR6, URZ ;  /* 0x000000062e0d7290 */ /* 0x000fe2000fffe0ff */
[----:B------:R-:W-:-:S11]  /*1ee0*/  UMOV UR4, UR7 ;  /* 0x0000000700047c82 */ /* 0x000fd60008000000 */
.L_x_38:
[----:B------:R-:W-:Y:S01]  /*1ef0*/  ULEA UR17, UR4, UR21, 0x3 ;  /* 0x0000001504117291 */ /* 0x000fe2000f8e18ff */
[----:B---3--:R-:W-:Y:S01]  /*1f00*/  @!P3 MOV R2, 0x6000 ;  /* 0x000060000002b802 */ /* 0x008fe20000000f00 */
[----:B-1-3--:R-:W-:Y:S10]  /*1f10*/  @P0 BRA `(.L_x_33) ;  /* 0x00000000000c0947 */ /* 0x00aff40003800000 */
[----:B------:R-:W-:-:S04]  /*1f20*/  SHF.L.U32 R3, R12, 0x1f, RZ ;  /* 0x0000001f0c037819 */ /* 0x000fc800000006ff */
[----:B------:R-:W3:Y:S02]  /*1f30*/  SYNCS.PHASECHK.TRANS64.TRYWAIT P0, [UR17+0x20], R3 ;  /* 0x00002003ff0075a7 */ /* 0x000ee40008001111 */
[----:B---3--:R-:W-:Y:S05]  /*1f40*/  @!P0 BRA `(.L_x_34) ;  /* 0x00000068002c8947 */ /* 0x008fea0003800000 */
.L_x_33:
[----:B------:R3:W-:Y:S01]  /*1f50*/  @!P3 SYNCS.ARRIVE.TRANS64 RZ, [UR17], R2 ;  /* 0x00000002ffffb9a7 */ /* 0x0007e20008000011 */
[----:B------:R-:W-:-:S04]  /*1f60*/  ULOP3.LUT UR5, UR25, 0x2, URZ, 0xfc, !UPT ;  /* 0x0000000219057892 */ /* 0x000fc8000f8efcff */
[----:B------:R-:W-:-:S09]  /*1f70*/  UISETP.NE.AND UP0, UPT, UR5, 0x2, UPT ;  /* 0x000000020500788c */ /* 0x000fd2000bf05270 */
[----:B------:R-:W-:Y:S05]  /*1f80*/  BRA.U UP0, `(.L_x_35) ;  /* 0x0000000100047547 */ /* 0x000fea000b800000 */
[----:B--2---:R-:W-:Y:S05]  /*1f90*/  BPT.TRAP 0x1 ;  /* 0x000000040000795c */ /* 0x004fea0000300000 */
.L_x_35:
[----:B------:R-:W-:Y:S04]  /*1fa0*/  BSSY.RECONVERGENT B0, `(.L_x_36) ;  /* 0x0000003000007945 */ /* 0x000fe80003800200 */
[----:B------:R-:W-:Y:S05]  /*1fb0*/  @P2 BRA `(.L_x_37) ;  /* 0x0000000000042947 */ /* 0x000fea0003800000 */
[----:B--2---:R-:W-:Y:S05]  /*1fc0*/  BPT.TRAP 0x1 ;  /* 0x000000040000795c */ /* 0x004fea0000300000 */
.L_x_37:
[----:B--2---:R-:W-:Y:S05]  /*1fd0*/  BSYNC.RECONVERGENT B0 ;  /* 0x0000000000007941 */ /* 0x004fea0003800200 */
.L_x_36:
[----:B------:R-:W-:Y:S02]  /*1fe0*/  UIADD3 UR5, UPT, UPT, UR4, 0x1, URZ ;  /* 0x0000000104057890 */ /* 0x000fe4000fffe0ff */
[----:B------:R-:W-:Y:S02]  /*1ff0*/  UIADD3 UR14, UP1, UPT, UR28, 0x80, URZ ;  /* 0x000000801c0e7890 */ /* 0x000fe4000ff3e0ff */
[----:B------:R-:W-:Y:S02]  /*2000*/  UISETP.NE.AND UP0, UPT, UR5, 0x4, UPT ;  /* 0x000000040500788c */ /* 0x000fe4000bf05270 */
[----:B------:R-:W-:Y:S02]  /*2010*/  ULEA UR16, UR4, UR38, 0xd ;  /* 0x0000002604107291 */ /* 0x000fe4000f8e68ff */
[----:B------:R-:W-:Y:S02]  /*2020*/  USEL UR8, URZ, 0x1, UP0 ;  /* 0x00000001ff087887 */ /* 0x000fe40008000000 */
[----:B------:R-:W-:-:S02]  /*2030*/  USEL UR7, UR5, URZ, UP0 ;  /* 0x000000ff05077287 */ /* 0x000fc40008000000 */
[----:B------:R-:W-:Y:S02]  /*2040*/  UIADD3 UR22, UP0, UPT, UR28, 0x180, URZ ;  /* 0x000001801c167890 */ /* 0x000fe4000ff1e0ff */
[----:B------:R-:W-:Y:S01]  /*2050*/  ULEA UR5, UR7, UR21, 0x3 ;  /* 0x0000001507057291 */ /* 0x000fe2000f8e18ff */
[----:B------:R-:W-:Y:S01]  /*2060*/  LOP3.LUT R12, R12, UR8, RZ, 0x3c, !PT ;  /* 0x000000080c0c7c12 */ /* 0x000fe2000f8e3cff */
[----:B------:R-:W-:Y:S02]  /*2070*/  ULEA UR8, UR4, UR37, 0xe ;  /* 0x0000002504087291 */ /* 0x000fe4000f8e70ff */
[----:B------:R-:W-:Y:S01]  /*2080*/  USHF.L.U32 UR18, UR6, 0x6, URZ ;  /* 0x0000000606127899 */ /* 0x000fe200080006ff */
[----:B-1----:R-:W-:Y:S01]  /*2090*/  SHF.L.U32 R0, R12, 0x1f, RZ ;  /* 0x0000001f0c007819 */ /* 0x002fe200000006ff */
[----:B------:R-:W-:Y:S02]  /*20a0*/  UPRMT UR4, URZ, 0x5410, UR27 ;  /* 0x00005410ff047896 */ /* 0x000fe4000800001b */
[----:B------:R-:W-:Y:S01]  /*20b0*/  UIADD3.X UR15, UPT, UPT, URZ, UR29, URZ, UP1, !UPT ;  /* 0x0000001dff0f7290 */ /* 0x000fe20008ffe4ff */
[----:B------:R4:W1:Y:S01]  /*20c0*/  SYNCS.PHASECHK.TRANS64.TRYWAIT P0, [UR5+0x20], R0 ;  /* 0x00002000ff0075a7 */ /* 0x0008620008001105 */
[----:B------:R-:W-:-:S02]  /*20d0*/  UPRMT UR5, URZ, 0x5410, UR26 ;  /* 0x00005410ff057896 */ /* 0x000fc4000800001a */
[----:B------:R-:W-:Y:S01]  /*20e0*/  UIADD3.X UR23, UPT, UPT, URZ, UR29, URZ, UP0, !UPT ;  /* 0x0000001dff177290 */ /* 0x000fe200087fe4ff */
[----:B------:R-:W-:Y:S01]  /*20f0*/  UMOV UR32, 0x0 ;  /* 0x0000000000207882 */ /* 0x000fe20000000000 */
[----:B------:R-:W-:Y:S01]  /*2100*/  UMOV UR33, 0x10000000 ;  /* 0x1000000000217882 */ /* 0x000fe20000000000 */
[----:B------:R-:W-:Y:S01]  /*2110*/  UMOV UR19, UR35 ;  /* 0x0000002300137c82 */ /* 0x000fe20008000000 */
[----:B------:R-:W-:Y:S01]  /*2120*/  UMOV UR20, UR36 ;  /* 0x0000002400147c82 */ /* 0x000fe20008000000 */
[----:B------:R-:W-:Y:S01]  /*2130*/  UMOV UR12, UR36 ;  /* 0x00000024000c7c82 */ /* 0x000fe20008000000 */
[----:B------:R-:W-:Y:S01]  /*2140*/  UMOV UR9, UR17 ;  /* 0x0000001100097c82 */ /* 0x000fe20008000000 */
[----:B------:R-:W-:Y:S01]  /*2150*/  UMOV UR10, UR18 ;  /* 0x00000012000a7c82 */ /* 0x000fe20008000000 */
[----:B------:R2:W-:Y:S01]  /*2160*/  UTMALDG.3D.MULTICAST [UR16], [UR14], UR4, desc[UR32] ;  /* 0x000020100e0073b4 */ /* 0x0005e20008011804 */
[----:B------:R-:W-:-:S04]  /*2170*/  UIADD3 UR6, UPT, UPT, UR6, 0x1, URZ ;  /* 0x0000000106067890 */ /* 0x000fc8000fffe0ff */
[----:B------:R-:W-:Y:S01]  /*2180*/  UISETP.NE.AND UP0, UPT, UR6, UR13, UPT ;  /* 0x0000000d0600728c */ /* 0x000fe2000bf05270 */
[----:B------:R4:W-:Y:S01]  /*2190*/  UTMALDG.3D.MULTICAST [UR8], [UR22], UR5, desc[UR32] ;  /* 0x00002008160073b4 */ /* 0x0009e20008011805 */
[----:B--2---:R-:W-:-:S07]  /*21a0*/  UMOV UR4, UR7 ;  /* 0x0000000700047c82 */ /* 0x004fce0008000000 */
[----:B----4-:R-:W-:Y:S05]  /*21b0*/  BRA.U UP0, `(.L_x_38) ;  /* 0xfffffffd004c7547 */ /* 0x010fea000b83ffff */
.L_x_32:
[C---:B------:R-:W-:Y:S01]  /*21c0*/  LEA R3, R11.reuse, UR21, 0x3 ;  /* 0x000000150b037c11 */ /* 0x040fe2000f8e18ff */
[----:B------:R-:W-:Y:S01]  /*21d0*/  NOP ;  /* 0x0000000000007918 */ /* 0x000fe20000000000 */
[----:B-1----:R-:W-:Y:S02]  /*21e0*/  SHF.L.U32 R0, R10, 0x1f, RZ ;  /* 0x0000001f0a007819 */ /* 0x002fe400000006ff */
[----:B------:R-:W-:Y:S02]  /*21f0*/  LEA R4, R11, UR21, 0x4 ;  /* 0x000000150b047c11 */ /* 0x000fe4000f8e20ff */
[----:B---3--:R-:W1:Y:S02]  /*2200*/  SYNCS.PHASECHK.TRANS64.TRYWAIT P0, [R3+URZ+0x90], R0 ;  /* 0x00009000030075a7 */ /* 0x008e6400080011ff */
[----:B-1----:R-:W-:Y:S05]  /*2210*/  @!P0 BRA `(.L_x_39) ;  /* 0x0000006400908947 */ /* 0x002fea0003800000 */
.L_x_141:
[----:B------:R-:W3:Y:S01]  /*2220*/  LDS.128 R4, [R4+0x120] ;  /* 0x0001200004047984 */ /* 0x000ee20000000c00 */
[----:B------:R-:W-:Y:S01]  /*2230*/  UISETP.GE.AND UP0, UPT, UR42, 0x1, UPT ;  /* 0x000000012a00788c */ /* 0x000fe2000bf06270 */
[----:B------:R-:W-:Y:S01]  /*2240*/  @!PT LDS RZ, [RZ] ;  /* 0x00000000fffff984 */ /* 0x000fe20000000800 */
[----:B------:R-:W-:Y:S01]  /*2250*/  @!PT LDS RZ, [RZ] ;  /* 0x00000000fffff984 */ /* 0x000fe20000000800 */
[----:B------:R-:W-:Y:S01]  /*2260*/  @!PT LDS RZ, [RZ] ;  /* 0x00000000fffff984 */ /* 0x000fe20000000800 */
[----:B------:R-:W-:Y:S01]  /*2270*/  @!PT LDS RZ, [RZ] ;  /* 0x00000000fffff984 */ /* 0x000fe20000000800 */
[----:B------:R4:W-:Y:S06]  /*2280*/  MEMBAR.ALL.CTA ;  /* 0x0000000000007992 */ /* 0x0009ec0000008000 */
[----:B----4-:R-:W4:Y:S01]  /*2290*/  FENCE.VIEW.ASYNC.S ;  /* 0x00000000000073c6 */ /* 0x010f220000000000 */
[----:B---3--:R-:W-:-:S13]  /*22a0*/  LOP3.LUT P0, RZ, R6, 0x1, RZ, 0xc0, !PT ;  /* 0x0000000106ff7812 */ /* 0x008fda000780c0ff */
[----:B----4-:R-:W-:Y:S01]  /*22b0*/  VOTEU.ANY UP1, P0 ;  /* 0x0000000000ff7886 */ /* 0x010fe20000020100 */
[----:B------:R-:W-:-:S13]  /*22c0*/  PLOP3.LUT P0, PT, PT, PT, UP1, 0x80, 0x8 ;  /* 0x000000000008781c */ /* 0x000fda0003f0f018 */
[----:B-1----:R-:W-:Y:S02]  /*22d0*/  @P0 LOP3.LUT R0, R5, 0xffff, RZ, 0xc0, !PT ;  /* 0x0000ffff05000812 */ /* 0x002fe400078ec0ff */
[----:B------:R-:W-:Y:S02]  /*22e0*/  @P0 MOV R2, R4 ;  /* 0x0000000400020202 */ /* 0x000fe40000000f00 */
[----:B------:R-:W-:Y:S01]  /*22f0*/  @P0 R2UR UR5, R0 ;  /* 0x00000000000502ca */ /* 0x000fe200000e0000 */
[----:B------:R-:W-:Y:S01]  /*2300*/  VIADD R0, R3, 0xa0 ;  /* 0x000000a003007836 */ /* 0x000fe20000000000 */
[----:B------:R-:W-:Y:S02]  /*2310*/  @P0 SHF.R.U32.HI R4, RZ, 0x10, R5 ;  /* 0x00000010ff040819 */ /* 0x000fe40000011605 */
[----:B------:R-:W-:Y:S02]  /*2320*/  @P0 R2UR UR6, R2 ;  /* 0x00000000020602ca */ /* 0x000fe400000e0000 */
[----:B------:R-:W-:-:S02]  /*2330*/  PRMT R0, RZ, 0x654, R0 ;  /* 0x00000654ff007816 */ /* 0x000fc40000000000 */
[----:B------:R-:W-:Y:S02]  /*2340*/  @P0 R2UR UR4, R4 ;  /* 0x00000000040402ca */ /* 0x000fe400000e0000 */
[----:B------:R1:W-:Y:S03]  /*2350*/  SYNCS.ARRIVE.TRANS64.RED.A1T0 RZ, [R0+URZ], RZ ;  /* 0x000000ff00ff79a7 */ /* 0x0003e600081004ff */
[----:B------:R-:W-:-:S04]  /*2360*/  @UP1 UMOV UR39, UR5 ;  /* 0x0000000500271c82 */ /* 0x000fc80008000000 */
[----:B------:R-:W-:-:S04]  /*2370*/  @UP1 UMOV UR40, UR6 ;  /* 0x0000000600281c82 */ /* 0x000fc80008000000 */
[----:B------:R-:W-:Y:S01]  /*2380*/  @UP1 UMOV UR36, UR4 ;  /* 0x0000000400241c82 */ /* 0x000fe20008000000 */
[----:B------:R-:W-:Y:S05]  /*2390*/  BRA.U !UP0, `(.L_x_40) ;  /* 0x0000000108d47547 */ /* 0x000fea000b800000 */
[----:B------:R-:W2:Y:S01]  /*23a0*/  LDCU.128 UR12, c[0x0][0xb10] ;  /* 0x00016200ff0c77ac */ /* 0x000ea20008000c00 */
[----:B------:R-:W3:Y:S01]  /*23b0*/  LDCU UR22, c[0x0][0xb20] ;  /* 0x00016400ff1677ac */ /* 0x000ee20008000800 */
[----:B------:R-:W4:Y:S01]  /*23c0*/  LDCU UR20, c[0x0][0xb0c] ;  /* 0x00016180ff1477ac */ /* 0x000f220008000800 */
[----:B------:R-:W1:Y:S01]  /*23d0*/  LDCU.64 UR8, c[0x0][0xb28] ;  /* 0x00016500ff0877ac */ /* 0x000e620008000a00 */
[----:B------:R-:W-:Y:S02]  /*23e0*/  UISETP.NE.AND UP3, UPT, UR42, 0x1, UPT ;  /* 0x000000012a00788c */ /* 0x000fe4000bf65270 */
[----:B--2---:R-:W-:Y:S02]  /*23f0*/  UIMAD.WIDE.U32 UR10, UR41, UR15, URZ ;  /* 0x0000000f290a72a5 */ /* 0x004fe4000f8e00ff */
[----:B------:R-:W-:Y:S02]  /*2400*/  UIMAD.WIDE.U32 UR4, UR43, UR12, URZ ;  /* 0x0000000c2b0472a5 */ /* 0x000fe4000f8e00ff */
[----:B------:R-:W-:-:S02]  /*2410*/  UISETP.NE.AND UP0, UPT, UR14, 0x1, UPT ;  /* 0x000000010e00788c */ /* 0x000fc4000bf05270 */
[----:B------:R-:W-:Y:S01]  /*2420*/  UIMAD.WIDE.U32 UR18, UR39, UR15, URZ ;  /* 0x0000000f271272a5 */ /* 0x000fe2000f8e00ff */
[----:B------:R-:W-:Y:S02]  /*2430*/  UMOV UR10, UR11 ;  /* 0x0000000b000a7c82 */ /* 0x000fe40008000000 */
[----:B------:R-:W-:Y:S01]  /*2440*/  UMOV UR4, UR5 ;  /* 0x0000000500047c82 */ /* 0x000fe20008000000 */
[----:B---3--:R-:W-:Y:S02]  /*2450*/  USHF.R.U32.HI UR10, URZ, UR22, UR10 ;  /* 0x00000016ff0a7299 */ /* 0x008fe4000801160a */
[----:B----4-:R-:W-:Y:S02]  /*2460*/  UISETP.NE.AND UP2, UPT, UR20, 0x1, UPT ;  /* 0x000000011400788c */ /* 0x010fe4000bf45270 */
[----:B------:R-:W-:Y:S02]  /*2470*/  USHF.R.U32.HI UR4, URZ, UR13, UR4 ;  /* 0x0000000dff047299 */ /* 0x000fe40008011604 */
[----:B------:R-:W-:-:S02]  /*2480*/  USEL UR5, UR41, UR10, !UP0 ;  /* 0x0000000a29057287 */ /* 0x000fc4000c000000 */
[----:B------:R-:W-:Y:S02]  /*2490*/  USEL UR6, UR43, UR4, !UP2 ;  /* 0x000000042b067287 */ /* 0x000fe4000d000000 */
[----:B-1----:R-:W-:Y:S01]  /*24a0*/  UIMAD.WIDE.U32 UR10, UR5, UR8, URZ ;  /* 0x00000008050a72a5 */ /* 0x002fe2000f8e00ff */
[----:B------:R-:W-:Y:S01]  /*24b0*/  UMOV UR4, UR19 ;  /* 0x0000001300047c82 */ /* 0x000fe20008000000 */
[----:B------:R-:W-:Y:S02]  /*24c0*/  UIMAD.WIDE.U32 UR16, UR40, UR12, URZ ;  /* 0x0000000c281072a5 */ /* 0x000fe4000f8e00ff */
[----:B------:R-:W-:-:S03]  /*24d0*/  UIMAD.WIDE.U32 UR18, UR6, UR8, URZ ;  /* 0x00000008061272a5 */ /* 0x000fc6000f8e00ff */
[----:B------:R-:W-:Y:S01]  /*24e0*/  UMOV UR10, UR11 ;  /* 0x0000000b000a7c82 */ /* 0x000fe20008000000 */
[----:B------:R-:W-:Y:S02]  /*24f0*/  USHF.R.U32.HI UR4, URZ, UR22, UR4 ;  /* 0x00000016ff047299 */ /* 0x000fe40008011604 */
[----:B------:R-:W-:Y:S01]  /*2500*/  @UP3 USHF.R.U32.HI UR5, URZ, UR9, UR10 ;  /* 0x00000009ff053299 */ /* 0x000fe2000801160a */
[----:B------:R-:W-:Y:S01]  /*2510*/  UMOV UR16, UR17 ;  /* 0x0000001100107c82 */ /* 0x000fe20008000000 */
[----:B------:R-:W-:Y:S01]  /*2520*/  UMOV UR18, UR19 ;  /* 0x0000001300127c82 */ /* 0x000fe20008000000 */
[----:B------:R-:W-:Y:S02]  /*2530*/  USHF.R.U32.HI UR13, URZ, UR13, UR16 ;  /* 0x0000000dff0d7299 */ /* 0x000fe40008011610 */
[----:B------:R-:W-:Y:S02]  /*2540*/  USEL UR4, UR39, UR4, !UP0 ;  /* 0x0000000427047287 */ /* 0x000fe4000c000000 */
[----:B------:R-:W-:-:S02]  /*2550*/  @UP3 USHF.R.U32.HI UR6, URZ, UR9, UR18 ;  /* 0x00000009ff063299 */ /* 0x000fc40008011612 */
[----:B------:R-:W-:Y:S02]  /*2560*/  UIMAD UR10, UR42, UR5, URZ ;  /* 0x000000052a0a72a4 */ /* 0x000fe4000f8e02ff */
[----:B------:R-:W-:Y:S02]  /*2570*/  USEL UR5, UR40, UR13, !UP2 ;  /* 0x0000000d28057287 */ /* 0x000fe4000d000000 */
[----:B------:R-:W-:Y:S02]  /*2580*/  UIMAD UR12, UR42, UR6, URZ ;  /* 0x000000062a0c72a4 */ /* 0x000fe4000f8e02ff */
[----:B------:R-:W-:Y:S02]  /*2590*/  UISETP.GE.AND UP0, UPT, UR4, UR10, UPT ;  /* 0x0000000a0400728c */ /* 0x000fe4000bf06270 */
[----:B------:R-:W-:Y:S02]  /*25a0*/  UIMAD.WIDE.U32 UR10, UR4, UR8, URZ ;  /* 0x00000008040a72a5 */ /* 0x000fe4000f8e00ff */
[----:B------:R-:W-:-:S02]  /*25b0*/  UISETP.GE.OR UP0, UPT, UR5, UR12, UP0 ;  /* 0x0000000c0500728c */ /* 0x000fc40008706670 */
        /* <DEDUP_REMOVED lines=19> */
.L_x_40:
[----:B------:R-:W3:Y:S02]  /*26f0*/  LDCU UR4, c[0x0][0xb30] ;  /* 0x00016600ff0477ac */ /* 0x000ee40008000800 */
[----:B---3--:R-:W-:-:S09]  /*2700*/  UISETP.NE.AND UP0, UPT, UR4, 0x1, UPT ;  /* 0x000000010400788c */ /* 0x008fd2000bf05270 */
[----:B------:R-:W-:Y:S05]  /*2710*/  BRA.U UP0, `(.L_x_41) ;  /* 0x0000000100447547 */ /* 0x000fea000b800000 */
[----:B------:R-:W3:Y:S01]  /*2720*/  LDCU.128 UR12, c[0x0][0xb10] ;  /* 0x00016200ff0c77ac */ /* 0x000ee20008000c00 */
[----:B------:R-:W4:Y:S01]  /*2730*/  LDCU UR10, c[0x0][0xb0c] ;  /* 0x00016180ff0a77ac */ /* 0x000f220008000800 */
[----:B------:R-:W1:Y:S01]  /*2740*/  LDCU UR6, c[0x0][0xb20] ;  /* 0x00016400ff0677ac */ /* 0x000e620008000800 */
[----:B---3--:R-:W-:Y:S02]  /*2750*/  UIMAD.WIDE.U32 UR8, UR40, UR12, URZ ;  /* 0x0000000c280872a5 */ /* 0x008fe4000f8e00ff */
[----:B------:R-:W-:Y:S02]  /*2760*/  UIMAD.WIDE.U32 UR4, UR39, UR15, URZ ;  /* 0x0000000f270472a5 */ /* 0x000fe4000f8e00ff */
[----:B----4-:R-:W-:Y:S02]  /*2770*/  UISETP.NE.AND UP2, UPT, UR10, 0x1, UPT ;  /* 0x000000010a00788c */ /* 0x010fe4000bf45270 */
[----:B------:R-:W-:Y:S01]  /*2780*/  UISETP.NE.AND UP0, UPT, UR14, 0x1, UPT ;  /* 0x000000010e00788c */ /* 0x000fe2000bf05270 */
[----:B------:R-:W-:-:S02]  /*2790*/  UMOV UR8, UR9 ;  /* 0x0000000900087c82 */ /* 0x000fc40008000000 */
[----:B------:R-:W-:Y:S01]  /*27a0*/  UMOV UR4, UR5 ;  /* 0x0000000500047c82 */ /* 0x000fe20008000000 */
[----:B------:R-:W-:Y:S02]  /*27b0*/  USHF.R.U32.HI UR13, URZ, UR13, UR8 ;  /* 0x0000000dff0d7299 */ /* 0x000fe40008011608 */
[----:B-1----:R-:W-:Y:S02]  /*27c0*/  USHF.R.U32.HI UR4, URZ, UR6, UR4 ;  /* 0x00000006ff047299 */ /* 0x002fe40008011604 */
[----:B------:R-:W-:Y:S02]  /*27d0*/  USEL UR5, UR40, UR13, !UP2 ;  /* 0x0000000d28057287 */ /* 0x000fe4000d000000 */
[----:B------:R-:W-:-:S04]  /*27e0*/  USEL UR4, UR39, UR4, !UP0 ;  /* 0x0000000427047287 */ /* 0x000fc8000c000000 */
[----:B------:R-:W-:Y:S02]  /*27f0*/  UIADD3 UR6, UPT, UPT, UR5, -UR4, URZ ;  /* 0x8000000405067290 */ /* 0x000fe4000fffe0ff */
[----:B------:R-:W-:Y:S02]  /*2800*/  UIADD3 UR4, UPT, UPT, -UR5, UR4, URZ ;  /* 0x0000000405047290 */ /* 0x000fe4000fffe1ff */
[----:B------:R-:W-:Y:S02]  /*2810*/  UIMAD UR39, UR6, UR14, UR39 ;  /* 0x0000000e062772a4 */ /* 0x000fe4000f8e0227 */
[----:B------:R-:W-:-:S12]  /*2820*/  UIMAD UR40, UR4, UR10, UR40 ;  /* 0x0000000a042872a4 */ /* 0x000fd8000f8e0228 */
.L_x_41:
[----:B------:R-:W-:Y:S01]  /*2830*/  VIADD R11, R11, 0x1 ;  /* 0x000000010b0b7836 */ /* 0x000fe20000000000 */
[----:B------:R-:W-:Y:S02]  /*2840*/  R2UR UR5, R48 ;  /* 0x00000000300572ca */ /* 0x000fe400000e0000 */
[----:B------:R-:W-:Y:S02]  /*2850*/  R2UR UR4, R47 ;  /* 0x000000002f0472ca */ /* 0x000fe400000e0000 */
[C---:B------:R-:W-:Y:S02]  /*2860*/  ISETP.NE.AND P0, PT, R11.reuse, 0x2, PT ;  /* 0x000000020b00780c */ /* 0x040fe40003f05270 */
[----:B------:R-:W-:Y:S02]  /*2870*/  PLOP3.LUT P1, PT, PT, PT, PT, 0x80, 0x8 ;  /* 0x000000000008781c */ /* 0x000fe40003f2f070 */
[----:B-1----:R-:W-:Y:S02]  /*2880*/  SEL R0, RZ, 0x1, P0 ;  /* 0x00000001ff007807 */ /* 0x002fe40000000000 */
[----:B------:R-:W-:-:S02]  /*2890*/  SEL R11, R11, RZ, P0 ;  /* 0x000000ff0b0b7207 */ /* 0x000fc40000000000 */
[----:B------:R-:W-:Y:S01]  /*28a0*/  LOP3.LUT R10, R10, R0, RZ, 0x3c, !PT ;  /* 0x000000000a0a7212 */ /* 0x000fe200078e3cff */
[----:B------:R-:W-:Y:S02]  /*28b0*/  UIADD3 UR16, UPT, UPT, UR40, UR5, URZ ;  /* 0x0000000528107290 */ /* 0x000fe4000fffe0ff */
[----:B------:R-:W-:Y:S01]  /*28c0*/  UIADD3 UR20, UPT, UPT, UR39, UR4, URZ ;  /* 0x0000000427147290 */ /* 0x000fe2000fffe0ff */
[----:B------:R-:W-:Y:S11]  /*28d0*/  BRA.U UP1, `(.L_x_42) ;  /* 0xfffffff101447547 */ /* 0x000ff6000b83ffff */
[----:B------:R-:W-:Y:S01]  /*28e0*/  UIADD3 UR21, UPT, UPT, UR21, 0x20, URZ ;  /* 0x0000002015157890 */ /* 0x000fe2000fffe0ff */
[----:B------:R-:W-:-:S03]  /*28f0*/  SHF.L.U32 R2, R12, 0x1f, RZ ;  /* 0x0000001f0c027819 */ /* 0x000fc600000006ff */
[----:B------:R-:W-:-:S09]  /*2900*/  ULEA UR4, UR7, UR21, 0x3 ;  /* 0x0000001507047291 */ /* 0x000fd2000f8e18ff */
[----:B------:R-:W1:Y:S02]  /*2910*/  SYNCS.PHASECHK.TRANS64.TRYWAIT P0, [UR4], R2 ;  /* 0x00000002ff0075a7 */ /* 0x000e640008001104 */
[----:B-1----:R-:W-:Y:S05]  /*2920*/  @!P0 BRA `(.L_x_43) ;  /* 0x0000005c00e08947 */ /* 0x002fea0003800000 */
.L_x_143:
[----:B------:R-:W-:-:S04]  /*2930*/  UIADD3 UR4, UPT, UPT, UR7, 0x1, URZ ;  /* 0x0000000107047890 */ /* 0x000fc8000fffe0ff */
[----:B------:R-:W-:-:S04]  /*2940*/  UISETP.NE.AND UP0, UPT, UR4, 0x4, UPT ;  /* 0x000000040400788c */ /* 0x000fc8000bf05270 */
[----:B------:R-:W-:Y:S02]  /*2950*/  USEL UR6, URZ, 0x1, UP0 ;  /* 0x00000001ff067887 */ /* 0x000fe40008000000 */
[----:B------:R-:W-:-:S04]  /*2960*/  USEL UR4, UR4, URZ, UP0 ;  /* 0x000000ff04047287 */ /* 0x000fc80008000000 */
[----:B------:R-:W-:Y:S01]  /*2970*/  ULEA UR5, UR4, UR21, 0x3 ;  /* 0x0000001504057291 */ /* 0x000fe2000f8e18ff */
[----:B-1----:R-:W-:-:S04]  /*2980*/  LOP3.LUT R2, R12, UR6, RZ, 0x3c, !PT ;  /* 0x000000060c027c12 */ /* 0x002fc8000f8e3cff */
[----:B------:R-:W-:-:S04]  /*2990*/  SHF.L.U32 R3, R2, 0x1f, RZ ;  /* 0x0000001f02037819 */ /* 0x000fc800000006ff */
[----:B------:R-:W1:Y:S02]  /*29a0*/  SYNCS.PHASECHK.TRANS64.TRYWAIT P0, [UR5], R3 ;  /* 0x00000003ff0075a7 */ /* 0x000e640008001105 */
[----:B-1----:R-:W-:Y:S05]  /*29b0*/  @!P0 BRA `(.L_x_44) ;  /* 0x0000005c00d48947 */ /* 0x002fea0003800000 */
.L_x_145:
[----:B------:R-:W-:-:S04]  /*29c0*/  UIADD3 UR4, UPT, UPT, UR4, 0x1, URZ ;  /* 0x0000000104047890 */ /* 0x000fc8000fffe0ff */
[----:B------:R-:W-:-:S04]  /*29d0*/  UISETP.NE.AND UP0, UPT, UR4, 0x4, UPT ;  /* 0x000000040400788c */ /* 0x000fc8000bf05270 */
[----:B------:R-:W-:Y:S02]  /*29e0*/  USEL UR6, URZ, 0x1, UP0 ;  /* 0x00000001ff067887 */ /* 0x000fe40008000000 */
[----:B------:R-:W-:-:S04]  /*29f0*/  USEL UR4, UR4, URZ, UP0 ;  /* 0x000000ff04047287 */ /* 0x000fc80008000000 */
[----:B------:R-:W-:Y:S01]  /*2a00*/  ULEA UR5, UR4, UR21, 0x3 ;  /* 0x0000001504057291 */ /* 0x000fe2000f8e18ff */
[----:B------:R-:W-:-:S04]  /*2a10*/  LOP3.LUT R2, R2, UR6, RZ, 0x3c, !PT ;  /* 0x0000000602027c12 */ /* 0x000fc8000f8e3cff */
[----:B-1----:R-:W-:-:S04]  /*2a20*/  SHF.L.U32 R3, R2, 0x1f, RZ ;  /* 0x0000001f02037819 */ /* 0x002fc800000006ff */
[----:B------:R-:W1:Y:S02]  /*2a30*/  SYNCS.PHASECHK.TRANS64.TRYWAIT P0, [UR5], R3 ;  /* 0x00000003ff0075a7 */ /* 0x000e640008001105 */
[----:B-1----:R-:W-:Y:S05]  /*2a40*/  @!P0 BRA `(.L_x_45) ;  /* 0x0000005c00c88947 */ /* 0x002fea0003800000 */
.L_x_147:
[----:B------:R-:W-:-:S04]  /*2a50*/  UIADD3 UR4, UPT, UPT, UR4, 0x1, URZ ;  /* 0x0000000104047890 */ /* 0x000fc8000fffe0ff */
[----:B------:R-:W-:-:S04]  /*2a60*/  UISETP.NE.AND UP0, UPT, UR4, 0x4, UPT ;  /* 0x000000040400788c */ /* 0x000fc8000bf05270 */
[----:B------:R-:W-:Y:S02]  /*2a70*/  USEL UR5, URZ, 0x1, UP0 ;  /* 0x00000001ff057887 */ /* 0x000fe40008000000 */
[----:B------:R-:W-:-:S04]  /*2a80*/  USEL UR4, UR4, URZ, UP0 ;  /* 0x000000ff04047287 */ /* 0x000fc80008000000 */
[----:B------:R-:W-:Y:S01]  /*2a90*/  ULEA UR4, UR4, UR21, 0x3 ;  /* 0x0000001504047291 */ /* 0x000fe2000f8e18ff */
[----:B------:R-:W-:-:S04]  /*2aa0*/  LOP3.LUT R2, R2, UR5, RZ, 0x3c, !PT ;  /* 0x0000000502027c12 */ /* 0x000fc8000f8e3cff */
[----:B------:R-:W-:Y:S01]  /*2ab0*/  SHF.L.U32 R2, R2, 0x1f, RZ ;  /* 0x0000001f02027819 */ /* 0x000fe200000006ff */
[----:B-1----:R-:W-:-:S07]  /*2ac0*/  IMAD.U32 R0, RZ, RZ, UR4 ;  /* 0x00000004ff007e24 */ /* 0x002fce000f8e00ff */
.L_x_46:
[----:B-1----:R1:W3:Y:S02]  /*2ad0*/  SYNCS.PHASECHK.TRANS64.TRYWAIT P0, [R0+URZ], R2 ;  /* 0x00000002000075a7 */ /* 0x0022e400080011ff */
[----:B---3--:R-:W-:Y:S05]  /*2ae0*/  @!P0 NANOSLEEP.SYNCS 0x989680 ;  /* 0x009896800000895d */ /* 0x008fea0003900000 */
[----:B------:R-:W3:Y:S02]  /*2af0*/  @!P0 SYNCS.PHASECHK.TRANS64 P0, [R0+URZ], R2 ;  /* 0x00000002000085a7 */ /* 0x000ee400080010ff */
[----:B--23--:R-:W-:Y:S05]  /*2b00*/  @P0 EXIT ;  /* 0x000000000000094d */ /* 0x00cfea0003800000 */
[----:B------:R-:W-:Y:S05]  /*2b10*/  BRA `(.L_x_46) ;  /* 0xfffffffc00ec7947 */ /* 0x000fea000383ffff */
.L_x_22:
[----:B------:R-:W2:Y:S02]  /*2b20*/  S2UR UR4, SR_CgaCtaId ;  /* 0x00000000000479c3 */ /* 0x000ea40000008800 */
[----:B--2---:R-:W-:-:S04]  /*2b30*/  UISETP.NE.AND UP0, UPT, UR4, URZ, UPT ;  /* 0x000000ff0400728c */ /* 0x004fc8000bf05270 */
[----:B------:R-:W-:-:S09]  /*2b40*/  UISETP.NE.OR UP0, UPT, UR17, 0x1, UP0 ;  /* 0x000000011100788c */ /* 0x000fd20008705670 */
[----:B------:R-:W-:Y:S05]  /*2b50*/  BRA.U UP0, `(.L_x_47) ;  /* 0x00000005004c7547 */ /* 0x000fea000b800000 */
[----:B------:R-:W2:Y:S01]  /*2b60*/  S2UR UR5, SR_CgaCtaId ;  /* 0x00000000000579c3 */ /* 0x000ea20000008800 */
[----:B------:R-:W-:Y:S01]  /*2b70*/  UMOV UR4, 0x400 ;  /* 0x0000040000047882 */ /* 0x000fe20000000000 */
[----:B------:R-:W-:Y:S01]  /*2b80*/  ISETP.GE.U32.AND P2, PT, R0, 0x4, PT ;  /* 0x000000040000780c */ /* 0x000fe20003f46070 */
[----:B------:R-:W-:Y:S01]  /*2b90*/  IMAD.MOV.U32 R12, RZ, RZ, 0x1 ;  /* 0x00000001ff0c7424 */ /* 0x000fe200078e00ff */
[----:B------:R-:W-:Y:S02]  /*2ba0*/  CS2R R10, SRZ ;  /* 0x00000000000a7805 */ /* 0x000fe4000001ff00 */
[----:B------:R-:W-:Y:S01]  /*2bb0*/  CS2R R8, SRZ ;  /* 0x0000000000087805 */ /* 0x000fe2000001ff00 */
[----:B--2---:R-:W-:-:S03]  /*2bc0*/  ULEA UR6, UR5, UR4, 0x18 ;  /* 0x0000000405067291 */ /* 0x004fc6000f8ec0ff */
[----:B------:R-:W-:-:S09]  /*2bd0*/  UMOV UR5, URZ ;  /* 0x000000ff00057c82 */ /* 0x000fd20008000000 */
.L_x_51:
[----:B------:R-:W-:Y:S02]  /*2be0*/  LEA R2, R8, UR6, 0x3 ;  /* 0x0000000608027c11 */ /* 0x000fe4000f8e18ff */
[----:B------:R-:W-:-:S03]  /*2bf0*/  SHF.L.U32 R4, R9, 0x1f, RZ ;  /* 0x0000001f09047819 */ /* 0x000fc600000006ff */
[----:B------:R-:W-:Y:S01]  /*2c00*/  VIADD R5, R2, 0x100 ;  /* 0x0000010002057836 */ /* 0x000fe20000000000 */
[----:B------:R-:W2:Y:S02]  /*2c10*/  SYNCS.PHASECHK.TRANS64.TRYWAIT P0, [R2+URZ+0xf0], R4 ;  /* 0x0000f004020075a7 */ /* 0x000ea400080011ff */
[----:B--2---:R-:W-:Y:S05]  /*2c20*/  @!P0 BRA `(.L_x_48) ;  /* 0x0000005c00688947 */ /* 0x004fea0003800000 */
.L_x_148:
[----:B------:R-:W-:Y:S01]  /*2c30*/  ULEA UR4, UR5, UR6, 0x3 ;  /* 0x0000000605047291 */ /* 0x000fe2000f8e18ff */
[----:B--2---:R-:W-:Y:S01]  /*2c40*/  PRMT R2, RZ, 0x654, R5 ;  /* 0x00000654ff027816 */ /* 0x004fe20000000005 */
[----:B------:R-:W-:Y:S01]  /*2c50*/  @!P2 IMAD.MOV.U32 R4, RZ, RZ, 0x10 ;  /* 0x00000010ff04a424 */ /* 0x000fe200078e00ff */
[----:B------:R-:W-:Y:S01]  /*2c60*/  SHF.L.U32 R5, R12, 0x1f, RZ ;  /* 0x0000001f0c057819 */ /* 0x000fe200000006ff */
[----:B------:R-:W-:Y:S01]  /*2c70*/  UIADD3 UR7, UPT, UPT, UR4, 0x90, URZ ;  /* 0x0000009004077890 */ /* 0x000fe2000fffe0ff */
[----:B------:R2:W-:Y:S05]  /*2c80*/  SYNCS.ARRIVE.TRANS64.RED.A1T0 RZ, [R2+URZ], RZ ;  /* 0x000000ff02ff79a7 */ /* 0x0005ea00081004ff */
[----:B------:R-:W-:Y:S01]  /*2c90*/  IMAD.U32 R6, RZ, RZ, UR7 ;  /* 0x00000007ff067e24 */ /* 0x000fe2000f8e00ff */
[----:B------:R-:W3:Y:S04]  /*2ca0*/  SYNCS.PHASECHK.TRANS64.TRYWAIT P0, [UR4+0xa0], R5 ;  /* 0x0000a005ff0075a7 */ /* 0x000ee80008001104 */
[----:B------:R-:W-:Y:S01]  /*2cb0*/  PRMT R6, R0, 0x654, R6 ;  /* 0x0000065400067816 */ /* 0x000fe20000000006 */
[----:B--23--:R-:W-:Y:S06]  /*2cc0*/  @!P0 BRA `(.L_x_49) ;  /* 0x0000005c00548947 */ /* 0x00cfec0003800000 */
.L_x_150:
[----:B------:R-:W-:Y:S01]  /*2cd0*/  ULEA UR8, UR5, UR6, 0x4 ;  /* 0x0000000605087291 */ /* 0x000fe2000f8e20ff */
[----:B------:R-:W-:Y:S01]  /*2ce0*/  SEL R3, R6, R3, !P2 ;  /* 0x0000000306037207 */ /* 0x000fe20005000000 */
[----:B------:R-:W-:Y:S01]  /*2cf0*/  UIADD3 UR9, UPT, UPT, UR4, 0x90, URZ ;  /* 0x0000009004097890 */ /* 0x000fe2000fffe0ff */
[----:B--2---:R-:W-:Y:S01]  /*2d00*/  LEA R2, R11, UR6, 0x3 ;  /* 0x000000060b027c11 */ /* 0x004fe2000f8e18ff */
[----:B------:R-:W-:Y:S01]  /*2d10*/  UIADD3 UR8, UPT, UPT, UR8, 0x120, URZ ;  /* 0x0000012008087890 */ /* 0x000fe2000fffe0ff */
[----:B------:R2:W-:Y:S01]  /*2d20*/  @!P2 SYNCS.ARRIVE.TRANS64.RED RZ, [R3+URZ], R4 ;  /* 0x0000000403ffa9a7 */ /* 0x0005e200080004ff */
[----:B------:R-:W-:Y:S01]  /*2d30*/  UIADD3 UR4, UPT, UPT, UR5, 0x1, URZ ;  /* 0x0000000105047890 */ /* 0x000fe2000fffe0ff */
[----:B------:R-:W-:-:S03]  /*2d40*/  VIADD R8, R8, 0x1 ;  /* 0x0000000108087836 */ /* 0x000fc60000000000 */
[----:B------:R-:W-:Y:S02]  /*2d50*/  UISETP.NE.AND UP0, UPT, UR4, 0x2, UPT ;  /* 0x000000020400788c */ /* 0x000fe4000bf05270 */
[----:B------:R-:W-:Y:S01]  /*2d60*/  ISETP.NE.AND P0, PT, R8, 0x2, PT ;  /* 0x000000020800780c */ /* 0x000fe20003f05270 */
[----:B------:R-:W-:Y:S06]  /*2d70*/  UGETNEXTWORKID.BROADCAST [UR8], [UR9] ;  /* 0x00000000080073ca */ /* 0x000fec0008000100 */
[----:B------:R-:W-:Y:S02]  /*2d80*/  USEL UR7, URZ, 0x1, UP0 ;  /* 0x00000001ff077887 */ /* 0x000fe40008000000 */
[----:B------:R-:W-:-:S04]  /*2d90*/  USEL UR5, UR4, URZ, UP0 ;  /* 0x000000ff04057287 */ /* 0x000fc80008000000 */
[----:B------:R-:W-:Y:S02]  /*2da0*/  LOP3.LUT R12, R12, UR7, RZ, 0x3c, !PT ;  /* 0x000000070c0c7c12 */ /* 0x000fe4000f8e3cff */
[----:B--2---:R-:W-:-:S04]  /*2db0*/  SHF.L.U32 R4, R10, 0x1f, RZ ;  /* 0x0000001f0a047819 */ /* 0x004fc800000006ff */
[----:B------:R-:W2:Y:S02]  /*2dc0*/  SYNCS.PHASECHK.TRANS64.TRYWAIT P1, [R2+URZ+0x90], R4 ;  /* 0x00009004020075a7 */ /* 0x000ea400080211ff */
[----:B--2---:R-:W-:Y:S05]  /*2dd0*/  @!P1 BRA `(.L_x_50) ;  /* 0x0000005c00289947 */ /* 0x004fea0003800000 */
.L_x_151:
[C---:B--2---:R-:W-:Y:S01]  /*2de0*/  LEA R4, R11.reuse, UR6, 0x4 ;  /* 0x000000060b047c11 */ /* 0x044fe2000f8e20ff */
[----:B------:R-:W-:Y:S01]  /*2df0*/  VIADD R2, R2, 0xa0 ;  /* 0x000000a002027836 */ /* 0x000fe20000000000 */
[----:B------:R-:W-:Y:S01]  /*2e00*/  SEL R8, R8, RZ, P0 ;  /* 0x000000ff08087207 */ /* 0x000fe20000000000 */
[----:B------:R-:W-:-:S03]  /*2e10*/  VIADD R11, R11, 0x1 ;  /* 0x000000010b0b7836 */ /* 0x000fc60000000000 */
[----:B------:R-:W2:Y:S01]  /*2e20*/  LDS.128 R4, [R4+0x120] ;  /* 0x0001200004047984 */ /* 0x000ea20000000c00 */
[----:B------:R-:W-:Y:S02]  /*2e30*/  PRMT R2, RZ, 0x654, R2 ;  /* 0x00000654ff027816 */ /* 0x000fe40000000002 */
[C---:B------:R-:W-:Y:S01]  /*2e40*/  ISETP.NE.AND P1, PT, R11.reuse, 0x2, PT ;  /* 0x000000020b00780c */ /* 0x040fe20003f25270 */
[----:B------:R-:W-:Y:S01]  /*2e50*/  @!PT LDS RZ, [RZ] ;  /* 0x00000000fffff984 */ /* 0x000fe20000000800 */
[----:B------:R-:W-:Y:S01]  /*2e60*/  @!PT LDS RZ, [RZ] ;  /* 0x00000000fffff984 */ /* 0x000fe20000000800 */
[----:B------:R-:W-:Y:S01]  /*2e70*/  @!PT LDS RZ, [RZ] ;  /* 0x00000000fffff984 */ /* 0x000fe20000000800 */
[----:B------:R-:W-:Y:S01]  /*2e80*/  @!PT LDS RZ, [RZ] ;  /* 0x00000000fffff984 */ /* 0x000fe20000000800 */
[----:B------:R3:W-:Y:S06]  /*2e90*/  MEMBAR.ALL.CTA ;  /* 0x0000000000007992 */ /* 0x0007ec0000008000 */
[----:B---3--:R-:W3:Y:S01]  /*2ea0*/  FENCE.VIEW.ASYNC.S ;  /* 0x00000000000073c6 */ /* 0x008ee20000000000 */
[----:B------:R-:W-:Y:S01]  /*2eb0*/  SEL R11, R11, RZ, P1 ;  /* 0x000000ff0b0b7207 */ /* 0x000fe20000800000 */
[----:B---3--:R3:W-:Y:S01]  /*2ec0*/  SYNCS.ARRIVE.TRANS64.RED.A1T0 RZ, [R2+URZ], RZ ;  /* 0x000000ff02ff79a7 */ /* 0x0087e200081004ff */
[----:B--2---:R-:W-:-:S02]  /*2ed0*/  LOP3.LUT P3, RZ, R6, 0x1, RZ, 0xc0, !PT ;  /* 0x0000000106ff7812 */ /* 0x004fc4000786c0ff */
[----:B------:R-:W-:-:S04]  /*2ee0*/  SEL R4, RZ, 0x1, P1 ;  /* 0x00000001ff047807 */ /* 0x000fc80000800000 */
[----:B------:R-:W-:Y:S02]  /*2ef0*/  LOP3.LUT R10, R10, R4, RZ, 0x3c, !PT ;  /* 0x000000040a0a7212 */ /* 0x000fe400078e3cff */
[----:B---3--:R-:W-:-:S04]  /*2f00*/  SEL R2, RZ, 0x1, P0 ;  /* 0x00000001ff027807 */ /* 0x008fc80000000000 */
[----:B------:R-:W-:Y:S01]  /*2f10*/  LOP3.LUT R9, R9, R2, RZ, 0x3c, !PT ;  /* 0x0000000209097212 */ /* 0x000fe200078e3cff */
[----:B------:R-:W-:Y:S06]  /*2f20*/  @P3 BRA `(.L_x_51) ;  /* 0xfffffffc002c3947 */ /* 0x000fec000383ffff */
[----:B------:R-:W-:Y:S01]  /*2f30*/  ULEA UR4, UR5, UR6, 0x3 ;  /* 0x0000000605047291 */ /* 0x000fe2000f8e18ff */
[----:B------:R-:W-:-:S08]  /*2f40*/  SHF.L.U32 R2, R12, 0x1f, RZ ;  /* 0x0000001f0c027819 */ /* 0x000fd000000006ff */
[----:B------:R-:W2:Y:S02]  /*2f50*/  SYNCS.PHASECHK.TRANS64 P0, [UR4+0xa0], R2 ;  /* 0x0000a002ff0075a7 */ /* 0x000ea40008001004 */
[----:B--2---:R-:W-:Y:S05]  /*2f60*/  @P0 BRA `(.L_x_52) ;  /* 0x0000000000080947 */ /* 0x004fea0003800000 */
[----:B------:R-:W2:Y:S02]  /*2f70*/  SYNCS.PHASECHK.TRANS64.TRYWAIT P0, [UR4+0xa0], R2 ;  /* 0x0000a002ff0075a7 */ /* 0x000ea40008001104 */
[----:B--2---:R-:W-:Y:S05]  /*2f80*/  @!P0 BRA `(.L_x_53) ;  /* 0x0000005800d08947 */ /* 0x004fea0003800000 */
.L_x_52:
[----:B------:R-:W-:-:S04]  /*2f90*/  UIADD3 UR7, UPT, UPT, UR5, 0x1, URZ ;  /* 0x0000000105077890 */ /* 0x000fc8000fffe0ff */
[----:B------:R-:W-:-:S04]  /*2fa0*/  UISETP.NE.AND UP0, UPT, UR7, 0x2, UPT ;  /* 0x000000020700788c */ /* 0x000fc8000bf05270 */
[----:B------:R-:W-:Y:S02]  /*2fb0*/  USEL UR8, URZ, 0x1, UP0 ;  /* 0x00000001ff087887 */ /* 0x000fe40008000000 */
[----:B------:R-:W-:-:S04]  /*2fc0*/  USEL UR7, UR7, URZ, UP0 ;  /* 0x000000ff07077287 */ /* 0x000fc80008000000 */
[----:B------:R-:W-:Y:S01]  /*2fd0*/  ULEA UR7, UR7, UR6, 0x3 ;  /* 0x0000000607077291 */ /* 0x000fe2000f8e18ff */
[----:B--2---:R-:W-:-:S04]  /*2fe0*/  LOP3.LUT R2, R12, UR8, RZ, 0x3c, !PT ;  /* 0x000000080c027c12 */ /* 0x004fc8000f8e3cff */
[----:B------:R-:W-:-:S04]  /*2ff0*/  SHF.L.U32 R0, R2, 0x1f, RZ ;  /* 0x0000001f02007819 */ /* 0x000fc800000006ff */
[----:B------:R-:W2:Y:S02]  /*3000*/  SYNCS.PHASECHK.TRANS64 P0, [UR7+0xa0], R0 ;  /* 0x0000a000ff0075a7 */ /* 0x000ea40008001007 */
[----:B-12---:R-:W-:Y:S05]  /*3010*/  @P0 EXIT ;  /* 0x000000000000094d */ /* 0x006fea0003800000 */
[----:B------:R-:W-:Y:S02]  /*3020*/  SHF.L.U32 R2, R2, 0x1f, RZ ;  /* 0x0000001f02027819 */ /* 0x000fe400000006ff */
[----:B------:R-:W-:-:S07]  /*3030*/  MOV R0, UR7 ;  /* 0x0000000700007c02 */ /* 0x000fce0008000f00 */
.L_x_54:
[----:B-1----:R1:W2:Y:S02]  /*3040*/  SYNCS.PHASECHK.TRANS64.TRYWAIT P0, [R0+URZ+0xa0], R2 ;  /* 0x0000a002000075a7 */ /* 0x0022a400080011ff */
[----:B--2---:R-:W-:Y:S05]  /*3050*/  @!P0 NANOSLEEP.SYNCS 0x989680 ;  /* 0x009896800000895d */ /* 0x004fea0003900000 */
[----:B------:R-:W2:Y:S02]  /*3060*/  @!P0 SYNCS.PHASECHK.TRANS64 P0, [R0+URZ+0xa0], R2 ;  /* 0x0000a002000085a7 */ /* 0x000ea400080010ff */
[----:B--2---:R-:W-:Y:S05]  /*3070*/  @P0 EXIT ;  /* 0x000000000000094d */ /* 0x004fea0003800000 */
[----:B------:R-:W-:Y:S05]  /*3080*/  BRA `(.L_x_54) ;  /* 0xfffffffc00ec7947 */ /* 0x000fea000383ffff */
.L_x_47:
[----:B------:R-:W-:Y:S05]  /*3090*/  BRA.U UP4, `(.L_x_55) ;  /* 0x0000000d04d87547 */ /* 0x000fea000b800000 */
[----:B------:R-:W2:Y:S01]  /*30a0*/  S2UR UR7, SR_CgaCtaId ;  /* 0x00000000000779c3 */ /* 0x000ea20000008800 */
[----:B------:R-:W-:Y:S01]  /*30b0*/  UMOV UR4, 0x40 ;  /* 0x0000004000047882 */ /* 0x000fe20000000000 */
[----:B------:R-:W-:Y:S01]  /*30c0*/  NOP ;  /* 0x0000000000007918 */ /* 0x000fe20000000000 */
[----:B------:R-:W-:Y:S01]  /*30d0*/  UMOV UR6, 0x400 ;  /* 0x0000040000067882 */ /* 0x000fe20000000000 */
[----:B--2---:R-:W-:Y:S02]  /*30e0*/  ULEA UR5, UR7, UR4, 0x18 ;  /* 0x0000000407057291 */ /* 0x004fe4000f8ec0ff */
[----:B------:R-:W-:-:S07]  /*30f0*/  ULEA UR6, UR7, UR6, 0x18 ;  /* 0x0000000607067291 */ /* 0x000fce000f8ec0ff */
[----:B------:R-:W2:Y:S02]  /*3100*/  LDS.U8 R0, [UR5+0x1c] ;  /* 0x00001c05ff007984 */ /* 0x000ea40008000000 */
[----:B--2---:R-:W-:-:S13]  /*3110*/  ISETP.NE.AND P0, PT, R0, RZ, PT ;  /* 0x000000ff0000720c */ /* 0x004fda0003f05270 */
[----:B------:R-:W-:Y:S05]  /*3120*/  @P0 BRA `(.L_x_56) ;  /* 0x0000000000580947 */ /* 0x000fea0003800000 */
[----:B------:R-:W-:-:S13]  /*3130*/  ELECT P0, URZ, PT ;  /* 0x0000000000ff782f */ /* 0x000fda0003800000 */
[----:B------:R-:W-:Y:S05]  /*3140*/  @!P0 BRA `(.L_x_57) ;  /* 0x0000000000608947 */ /* 0x000fea0003800000 */
[----:B------:R-:W-:Y:S01]  /*3150*/  UMOV UR4, 0x10 ;  /* 0x0000001000047882 */ /* 0x000fe20000000000 */
[----:B------:R-:W-:Y:S01]  /*3160*/  HFMA2 R0, -RZ, RZ, 0, 5.9604644775390625e-08 ;  /* 0x00000001ff007431 */ /* 0x000fe200000001ff */
[----:B------:R-:W-:-:S03]  /*3170*/  MOV R3, 0xffff ;  /* 0x0000ffff00037802 */ /* 0x000fc60000000f00 */
[----:B------:R-:W-:Y:S04]  /*3180*/  DEPBAR.LE SB2, 0x36 ;  /* 0x0000ad800000791a */ /* 0x000fe80000000000 */
[----:B------:R-:W2:Y:S02]  /*3190*/  UTCATOMSWS.FIND_AND_SET.ALIGN UP0, UR4, UR4 ;  /* 0x00000004000475e3 */ /* 0x000ea40008000800 */
[----:B--2---:R-:W-:Y:S01]  /*31a0*/  MOV R4, UR4 ;  /* 0x0000000400047c02 */ /* 0x004fe20008000f00 */
[----:B------:R-:W-:Y:S06]  /*31b0*/  BRA.U UP0, `(.L_x_58) ;  /* 0x0000000100187547 */ /* 0x000fec000b800000 */
.L_x_59:
[----:B------:R-:W-:Y:S05]  /*31c0*/  NANOSLEEP 0x64 ;  /* 0x000000640000795d */ /* 0x000fea0003800000 */
[----:B------:R-:W-:-:S05]  /*31d0*/  UMOV UR4, 0x10 ;  /* 0x0000001000047882 */ /* 0x000fca0000000000 */
[----:B------:R-:W-:Y:S04]  /*31e0*/  DEPBAR.LE SB2, 0x36 ;  /* 0x0000ad800000791a */ /* 0x000fe80000000000 */
[----:B------:R-:W2:Y:S02]  /*31f0*/  UTCATOMSWS.FIND_AND_SET.ALIGN UP0, UR4, UR4 ;  /* 0x00000004000475e3 */ /* 0x000ea40008000800 */
[----:B--2---:R-:W-:Y:S01]  /*3200*/  MOV R4, UR4 ;  /* 0x0000000400047c02 */ /* 0x004fe20008000f00 */
[----:B------:R-:W-:Y:S05]  /*3210*/  BRA.U !UP0, `(.L_x_59) ;  /* 0xfffffffd08e87547 */ /* 0x000fea000b83ffff */
.L_x_58:
[-C--:B------:R-:W-:Y:S02]  /*3220*/  SHF.L.U32 R3, R3, R4.reuse, RZ ;  /* 0x0000000403037219 */ /* 0x080fe400000006ff */
[----:B------:R-:W-:Y:S01]  /*3230*/  SHF.L.U32 R0, R0, R4, RZ ;  /* 0x0000000400007219 */ /* 0x000fe200000006ff */
[----:B------:R-:W-:Y:S02]  /*3240*/  IMAD.SHL.U32 R4, R4, 0x20, RZ ;  /* 0x0000002004047824 */ /* 0x000fe400078e00ff */
[----:B------:R2:W-:Y:S04]  /*3250*/  ATOMS.OR RZ, [UR5+0x14], R3 ;  /* 0x00001403ffff798c */ /* 0x0005e8000b000005 */
[----:B------:R2:W-:Y:S04]  /*3260*/  ATOMS.OR RZ, [UR5+0x18], R0 ;  /* 0x00001800ffff798c */ /* 0x0005e8000b000005 */
[----:B------:R2:W-:Y:S01]  /*3270*/  STS [UR6+0x140], R4 ;  /* 0x00014004ff007988 */ /* 0x0005e20008000806 */
[----:B------:R-:W-:Y:S05]  /*3280*/  BRA `(.L_x_57) ;  /* 0x0000000000107947 */ /* 0x000fea0003800000 */
.L_x_56:
[----:B------:R-:W-:Y:S02]  /*3290*/  MOV R0, 0xffffffff ;  /* 0xffffffff00007802 */ /* 0x000fe40000000f00 */
[----:B------:R-:W-:-:S03]  /*32a0*/  MOV R4, 0x32d0 ;  /* 0x000032d000047802 */ /* 0x000fc60000000f00 */
[----:B------:R2:W-:Y:S04]  /*32b0*/  STS [UR6+0x140], R0 ;  /* 0x00014000ff007988 */ /* 0x0005e80008000806 */
[----:B-12--5:R-:W-:Y:S05]  /*32c0*/  CALL.REL.NOINC `($__internal_1_$__cuda_sm10x_tcgen05_guardrail_trap_phase_invalid_during_alloc) ;  /* 0x0000006000187944 */ /* 0x026fea0003c00000 */
.L_x_57:
[----:B------:R-:W-:Y:S05]  /*32d0*/  WARPSYNC.ALL ;  /* 0x0000000000007948 */ /* 0x000fea0003800000 */
[----:B------:R-:W3:Y:S01]  /*32e0*/  S2UR UR4, SR_CgaCtaId ;  /* 0x00000000000479c3 */ /* 0x000ee20000008800 */
[----:B------:R-:W-:Y:S01]  /*32f0*/  UMOV UR26, 0x400 ;  /* 0x00000400001a7882 */ /* 0x000fe20000000000 */
[----:B------:R-:W-:-:S06]  /*3300*/  NOP ;  /* 0x0000000000007918 */ /* 0x000fcc0000000000 */
[----:B------:R-:W-:Y:S06]  /*3310*/  BAR.ARV 0x6, 0xa0 ;  /* 0x0182800000007b1d */ /* 0x000fec0000002000 */
[----:B------:R-:W4:Y:S01]  /*3320*/  LDCU UR5, c[0x0][0x38c] ;  /* 0x00007180ff0577ac */ /* 0x000f220008000800 */
[----:B------:R-:W-:Y:S01]  /*3330*/  LOP3.LUT R2, R2, 0xffff, RZ, 0xc0, !PT ;  /* 0x0000ffff02027812 */ /* 0x000fe200078ec0ff */
[----:B------:R-:W-:Y:S01]  /*3340*/  IMAD.MOV.U32 R11, RZ, RZ, 0x1 ;  /* 0x00000001ff0b7424 */ /* 0x000fe200078e00ff */
[----:B------:R-:W-:Y:S01]  /*3350*/  CS2R R8, SRZ ;  /* 0x0000000000087805 */ /* 0x000fe2000001ff00 */
[----:B------:R-:W1:Y:S01]  /*3360*/  LDCU UR7, c[0x0][0x38c] ;  /* 0x00007180ff0777ac */ /* 0x000e620008000800 */
[----:B------:R-:W-:Y:S01]  /*3370*/  R2UR UR27, R2 ;  /* 0x00000000021b72ca */ /* 0x000fe200000e0000 */
[----:B------:R-:W-:Y:S01]  /*3380*/  IMAD.MOV.U32 R10, RZ, RZ, RZ ;  /* 0x000000ffff0a7224 */ /* 0x000fe200078e00ff */
[----:B------:R-:W-:Y:S01]  /*3390*/  UMOV UR30, URZ ;  /* 0x000000ff001e7c82 */ /* 0x000fe20008000000 */
[----:B------:R-:W-:Y:S01]  /*33a0*/  UMOV UR24, URZ ;  /* 0x000000ff00187c82 */ /* 0x000fe20008000000 */
[----:B---3--:R-:W-:Y:S01]  /*33b0*/  ULEA UR26, UR4, UR26, 0x18 ;  /* 0x0000001a041a7291 */ /* 0x008fe2000f8ec0ff */
[----:B------:R-:W-:Y:S01]  /*33c0*/  UMOV UR38, 0x0 ;  /* 0x0000000000267882 */ /* 0x000fe20000000000 */
[----:B------:R-:W-:-:S02]  /*33d0*/  UMOV UR39, 0x4200490 ;  /* 0x0420049000277882 */ /* 0x000fc40000000000 */
[----:B------:R-:W-:Y:S02]  /*33e0*/  UIADD3 UR4, UPT, UPT, UR26, 0x4400, URZ ;  /* 0x000044001a047890 */ /* 0x000fe4000fffe0ff */
[----:B------:R-:W-:Y:S02]  /*33f0*/  UIADD3 UR6, UPT, UPT, UR26, 0xc400, URZ ;  /* 0x0000c4001a067890 */ /* 0x000fe4000fffe0ff */
[----:B----4-:R-:W-:Y:S01]  /*3400*/  UIADD3 UR5, UPT, UPT, UR5, 0x3f, URZ ;  /* 0x0000003f05057890 */ /* 0x010fe2000fffe0ff */
[----:B--2---:R-:W2:Y:S01]  /*3410*/  LDS R0, [UR26+0x140] ;  /* 0x0001401aff007984 */ /* 0x004ea20008000800 */
[----:B-1----:R-:W-:Y:S01]  /*3420*/  UMOV UR36, 0x0 ;  /* 0x0000000000247882 */ /* 0x002fe20000000000 */
[----:B------:R-:W-:Y:S01]  /*3430*/  UMOV UR37, 0x4200490 ;  /* 0x0420049000257882 */ /* 0x000fe20000000000 */
[----:B------:R-:W-:Y:S02]  /*3440*/  USHF.R.S32.HI UR40, URZ, 0x1f, UR5 ;  /* 0x0000001fff287899 */ /* 0x000fe40008011405 */
[----:B------:R-:W-:-:S02]  /*3450*/  UISETP.GE.AND UP4, UPT, UR7, 0x1, UPT ;  /* 0x000000010700788c */ /* 0x000fc4000bf86270 */
[----:B------:R-:W-:Y:S02]  /*3460*/  ULEA.HI UR40, UR40, UR5, URZ, 0x6 ;  /* 0x0000000528287291 */ /* 0x000fe4000f8f30ff */
[----:B------:R-:W-:Y:S02]  /*3470*/  USHF.R.U32.HI UR5, URZ, 0x4, UR4 ;  /* 0x00000004ff057899 */ /* 0x000fe40008011604 */
[----:B------:R-:W-:Y:S02]  /*3480*/  USHF.R.S32.HI UR40, URZ, 0x6, UR40 ;  /* 0x00000006ff287899 */ /* 0x000fe40008011428 */
[----:B------:R-:W-:Y:S02]  /*3490*/  USHF.R.U32.HI UR4, URZ, 0x4, UR6 ;  /* 0x00000004ff047899 */ /* 0x000fe40008011606 */
[----:B------:R-:W-:Y:S02]  /*34a0*/  UISETP.LT.AND UP0, UPT, UR40, 0x1, UPT ;  /* 0x000000012800788c */ /* 0x000fe4000bf01270 */
[----:B------:R-:W-:-:S02]  /*34b0*/  ULOP3.LUT UR5, UR5, 0x3fff, URZ, 0xc0, !UPT ;  /* 0x00003fff05057892 */ /* 0x000fc4000f8ec0ff */
[----:B------:R-:W-:Y:S02]  /*34c0*/  ULOP3.LUT UR4, UR4, 0x3fff, URZ, 0xc0, !UPT ;  /* 0x00003fff04047892 */ /* 0x000fe4000f8ec0ff */
[----:B------:R-:W-:Y:S02]  /*34d0*/  USEL UR41, UR40, 0x1, !UP0 ;  /* 0x0000000128297887 */ /* 0x000fe4000c000000 */
[----:B------:R-:W-:Y:S02]  /*34e0*/  ULOP3.LUT UR28, UR5, 0x10000, URZ, 0xfc, !UPT ;  /* 0x00010000051c7892 */ /* 0x000fe4000f8efcff */
[----:B------:R-:W-:Y:S02]  /*34f0*/  ULOP3.LUT UR29, UR4, 0x10000, URZ, 0xfc, !UPT ;  /* 0x00010000041d7892 */ /* 0x000fe4000f8efcff */
[----:B------:R-:W-:Y:S01]  /*3500*/  UIADD3 UR41, UPT, UPT, -UR41, URZ, URZ ;  /* 0x000000ff29297290 */ /* 0x000fe2000fffe1ff */
[----:B------:R-:W-:Y:S01]  /*3510*/  UMOV UR34, 0x0 ;  /* 0x0000000000227882 */ /* 0x000fe20000000000 */
[----:B------:R-:W-:Y:S01]  /*3520*/  UMOV UR35, 0x4200490 ;  /* 0x0420049000237882 */ /* 0x000fe20000000000 */
[----:B------:R-:W-:Y:S01]  /*3530*/  UMOV UR32, 0x0 ;  /* 0x0000000000207882 */ /* 0x000fe20000000000 */
[----:B------:R-:W-:Y:S01]  /*3540*/  UMOV UR33, 0x4200490 ;  /* 0x0420049000217882 */ /* 0x000fe20000000000 */
[----:B--2---:R-:W-:-:S15]  /*3550*/  R2UR UR42, R0 ;  /* 0x00000000002a72ca */ /* 0x004fde00000e0000 */
.L_x_66:
[----:B------:R-:W-:Y:S02]  /*3560*/  LEA R0, R10, UR26, 0x3 ;  /* 0x0000001a0a007c11 */ /* 0x000fe4000f8e18ff */
[----:B------:R-:W-:Y:S02]  /*3570*/  SHF.L.U32 R2, R9, 0x1f, RZ ;  /* 0x0000001f09027819 */ /* 0x000fe400000006ff */
[----:B------:R-:W-:Y:S01]  /*3580*/  PLOP3.LUT P0, PT, PT, PT, UP4, 0x80, 0x8 ;  /* 0x000000000008781c */ /* 0x000fe20003f0f048 */
[----:B------:R-:W-:Y:S01]  /*3590*/  VIADD R3, R0, 0xa0 ;  /* 0x000000a000037836 */ /* 0x000fe20000000000 */
[----:B-1----:R-:W1:Y:S02]  /*35a0*/  SYNCS.PHASECHK.TRANS64.TRYWAIT P1, [R0+URZ+0x90], R2 ;  /* 0x00009002000075a7 */ /* 0x002e6400080211ff */
[----:B-1-3--:R-:W-:Y:S09]  /*35b0*/  @!P1 BRA `(.L_x_60) ;  /* 0x00000054005c9947 */ /* 0x00aff20003800000 */
.L_x_153:
[----:B------:R-:W-:Y:S01]  /*35c0*/  LEA R4, R10, UR26, 0x4 ;  /* 0x0000001a0a047c11 */ /* 0x000fe2000f8e20ff */
[----:B------:R-:W-:Y:S01]  /*35d0*/  @UP4 ULEA UR4, UR24, UR26, 0x3 ;  /* 0x0000001a18044291 */ /* 0x000fe2000f8e18ff */
[----:B------:R-:W-:Y:S01]  /*35e0*/  PLOP3.LUT P2, PT, PT, PT, PT, 0x80, 0x8 ;  /* 0x000000000008781c */ /* 0x000fe20003f4f070 */
[----:B------:R-:W-:Y:S01]  /*35f0*/  ULEA UR31, UR30, UR26, 0x3 ;  /* 0x0000001a1e1f7291 */ /* 0x000fe2000f8e18ff */
[----:B------:R-:W-:Y:S02]  /*3600*/  PRMT R3, RZ, 0x654, R3 ;  /* 0x00000654ff037816 */ /* 0x000fe40000000003 */
[----:B------:R-:W2:Y:S01]  /*3610*/  LDS.128 R4, [R4+0x120] ;  /* 0x0001200004047984 */ /* 0x000ea20000000c00 */
[----:B-1----:R-:W-:Y:S02]  /*3620*/  @P0 SHF.L.U32 R2, R8, 0x1f, RZ ;  /* 0x0000001f08020819 */ /* 0x002fe400000006ff */
[----:B------:R-:W-:Y:S01]  /*3630*/  SHF.L.U32 R0, R11, 0x1f, RZ ;  /* 0x0000001f0b007819 */ /* 0x000fe200000006ff */
[----:B------:R-:W-:Y:S01]  /*3640*/  @!PT LDS RZ, [RZ] ;  /* 0x00000000fffff984 */ /* 0x000fe20000000800 */
[----:B------:R-:W-:Y:S01]  /*3650*/  @!PT LDS RZ, [RZ] ;  /* 0x00000000fffff984 */ /* 0x000fe20000000800 */
[----:B------:R-:W-:Y:S01]  /*3660*/  @!PT LDS RZ, [RZ] ;  /* 0x00000000fffff984 */ /* 0x000fe20000000800 */
[----:B------:R-:W-:Y:S01]  /*3670*/  @!PT LDS RZ, [RZ] ;  /* 0x00000000fffff984 */ /* 0x000fe20000000800 */
[----:B------:R1:W-:Y:S06]  /*3680*/  MEMBAR.ALL.CTA ;  /* 0x0000000000007992 */ /* 0x0003ec0000008000 */
[----:B-1----:R-:W1:Y:S02]  /*3690*/  FENCE.VIEW.ASYNC.S ;  /* 0x00000000000073c6 */ /* 0x002e640000000000 */
[----:B-1----:R1:W-:Y:S01]  /*36a0*/  SYNCS.ARRIVE.TRANS64.RED.A1T0 RZ, [R3+URZ], RZ ;  /* 0x000000ff03ff79a7 */ /* 0x0023e200081004ff */
[----:B------:R1:W3:Y:S01]  /*36b0*/  @P0 SYNCS.PHASECHK.TRANS64.TRYWAIT P2, [UR4], R2 ;  /* 0x00000002ff0005a7 */ /* 0x0002e20008041104 */
[----:B------:R-:W-:Y:S01]  /*36c0*/  ULEA.HI UR4, UR30, UR30, URZ, 0x1 ;  /* 0x0000001e1e047291 */ /* 0x000fe2000f8f08ff */
[----:B--2---:R-:W-:-:S03]  /*36d0*/  LOP3.LUT P1, RZ, R6, 0x1, RZ, 0xc0, !PT ;  /* 0x0000000106ff7812 */ /* 0x004fc6000782c0ff */
[----:B------:R-:W-:Y:S02]  /*36e0*/  USHF.L.U32 UR11, UR4, 0x6, URZ ;  /* 0x00000006040b7899 */ /* 0x000fe400080006ff */
[----:B------:R-:W-:Y:S02]  /*36f0*/  ULOP3.LUT UR4, UR4, 0xffe, URZ, 0xc0, !UPT ;  /* 0x00000ffe04047892 */ /* 0x000fe4000f8ec0ff */
[----:B------:R-:W-:Y:S02]  /*3700*/  ULOP3.LUT UR11, UR11, 0xffffff80, URZ, 0xc0, !UPT ;  /* 0xffffff800b0b7892 */ /* 0x000fe4000f8ec0ff */
[----:B------:R-:W-:Y:S02]  /*3710*/  UIADD3 UR4, UPT, UPT, -UR4, UR30, URZ ;  /* 0x0000001e04047290 */ /* 0x000fe4000fffe1ff */
[----:B------:R-:W-:Y:S01]  /*3720*/  UIADD3 UR11, UPT, UPT, UR42, UR11, URZ ;  /* 0x0000000b2a0b7290 */ /* 0x000fe2000fffe0ff */
[----:B------:R-:W2:Y:S03]  /*3730*/  SYNCS.PHASECHK.TRANS64.TRYWAIT P0, [UR31+0xd0], R0 ;  /* 0x0000d000ff0075a7 */ /* 0x000ea6000800111f */
[----:B------:R-:W-:Y:S01]  /*3740*/  ULEA UR11, UR4, UR11, 0x14 ;  /* 0x0000000b040b7291 */ /* 0x000fe2000f8ea0ff */
[----:B-123--:R-:W-:Y:S11]  /*3750*/  @!P0 BRA `(.L_x_61) ;  /* 0x0000005400088947 */ /* 0x00eff60003800000 */
.L_x_155:
[----:B------:R-:W-:Y:S01]  /*3760*/  IADD3 R10, PT, PT, R10, 0x1, RZ ;  /* 0x000000010a0a7810 */ /* 0x000fe20007ffe0ff */
[----:B------:R-:W-:Y:S06]  /*3770*/  BRA.U !UP4, `(.L_x_62) ;  /* 0x000000010cc07547 */ /* 0x000fec000b800000 */
[----:B------:R-:W-:Y:S01]  /*3780*/  UPLOP3.LUT UP2, UPT, UPT, UPT, UPT, 0x40, 0x4 ;  /* 0x000000000004789c */ /* 0x000fe20003f4e870 */
[----:B------:R-:W-:Y:S01]  /*3790*/  UMOV UR23, UR41 ;  /* 0x0000002900177c82 */ /* 0x000fe20008000000 */
[----:B------:R-:W-:Y:S01]  /*37a0*/  UMOV UR22, UR40 ;  /* 0x0000002800167c82 */ /* 0x000fe20008000000 */
[----:B------:R-:W-:-:S08]  /*37b0*/  UMOV UR10, UR24 ;  /* 0x00000018000a7c82 */ /* 0x000fd00008000000 */
.L_x_65:
[----:B------:R-:W-:Y:S02]  /*37c0*/  UIADD3 UR23, UPT, UPT, UR23, 0x1, URZ ;  /* 0x0000000117177890 */ /* 0x000fe4000fffe0ff */
[----:B--2---:R-:W-:Y:S02]  /*37d0*/  ULEA UR5, UR10, UR26, 0x3 ;  /* 0x0000001a0a057291 */ /* 0x004fe4000f8e18ff */
[----:B------:R-:W-:Y:S01]  /*37e0*/  UISETP.NE.AND UP3, UPT, UR23, URZ, UPT ;  /* 0x000000ff1700728c */ /* 0x000fe2000bf65270 */
[----:B---3--:R-:W-:Y:S10]  /*37f0*/  @P2 BRA `(.L_x_63) ;  /* 0x00000000000c2947 */ /* 0x008ff40003800000 */
[----:B-1----:R-:W-:Y:S04]  /*3800*/  SHF.L.U32 R2, R8, 0x1f, RZ ;  /* 0x0000001f08027819 */ /* 0x002fe800000006ff */
[----:B------:R-:W1:Y:S02]  /*3810*/  SYNCS.PHASECHK.TRANS64.TRYWAIT P0, [UR5], R2 ;  /* 0x00000002ff0075a7 */ /* 0x000e640008001105 */
[----:B-1----:R-:W-:Y:S05]  /*3820*/  @!P0 BRA `(.L_x_64) ;  /* 0x0000005000ec8947 */ /* 0x002fea0003800000 */
.L_x_63:
[----:B------:R-:W-:Y:S01]  /*3830*/  UISETP.NE.AND UP0, UPT, UR22, 0x1, UPT ;  /* 0x000000011600788c */ /* 0x000fe2000bf05270 */
[----:B------:R-:W-:Y:S01]  /*3840*/  PLOP3.LUT P2, PT, PT, PT, PT, 0x80, 0x8 ;  /* 0x000000000008781c */ /* 0x000fe20003f4f070 */
[----:B------:R-:W-:Y:S02]  /*3850*/  UIADD3 UR4, UPT, UPT, UR10, 0x1, URZ ;  /* 0x000000010a047890 */ /* 0x000fe4000fffe0ff */
[----:B------:R-:W-:Y:S02]  /*3860*/  UIADD3 UR25, UPT, UPT, UR5, 0x20, URZ ;  /* 0x0000002005197890 */ /* 0x000fe4000fffe0ff */
[----:B------:R-:W-:Y:S01]  /*3870*/  UISETP.NE.AND UP1, UPT, UR4, 0x4, UPT ;  /* 0x000000040400788c */ /* 0x000fe2000bf25270 */
[----:B------:R-:W-:Y:S01]  /*3880*/  PLOP3.LUT P0, PT, PT, PT, UP0, 0x80, 0x8 ;  /* 0x000000000008781c */ /* 0x000fe20003f0f008 */
[----:B------:R-:W-:Y:S02]  /*3890*/  UIADD3 UR22, UPT, UPT, UR22, -0x1, URZ ;  /* 0xffffffff16167890 */ /* 0x000fe4000fffe0ff */
[----:B------:R-:W-:Y:S02]  /*38a0*/  USEL UR6, URZ, 0x1, UP1 ;  /* 0x00000001ff067887 */ /* 0x000fe40008800000 */
[----:B------:R-:W-:Y:S01]  /*38b0*/  USEL UR24, UR4, URZ, UP1 ;  /* 0x000000ff04187287 */ /* 0x000fe20008800000 */
[----:B------:R-:W-:Y:S01]  /*38c0*/  UMOV UR7, 0x40004040 ;  /* 0x4000404000077882 */ /* 0x000fe20000000000 */
[----:B------:R-:W-:Y:S02]  /*38d0*/  UMOV UR5, 0x40004040 ;  /* 0x4000404000057882 */ /* 0x000fe40000000000 */
[----:B------:R-:W-:Y:S01]  /*38e0*/  @UP0 ULEA UR4, UR24, UR26, 0x3 ;  /* 0x0000001a18040291 */ /* 0x000fe2000f8e18ff */
[----:B------:R-:W-:Y:S01]  /*38f0*/  LOP3.LUT R8, R8, UR6, RZ, 0x3c, !PT ;  /* 0x0000000608087c12 */ /* 0x000fe2000f8e3cff */
[----:B------:R-:W-:Y:S01]  /*3900*/  ULEA UR6, UR10, UR29, 0xa ;  /* 0x0000001d0a067291 */ /* 0x000fe2000f8e50ff */
[----:B------:R-:W-:Y:S02]  /*3910*/  UMOV UR21, 0x40004040 ;  /* 0x4000404000157882 */ /* 0x000fe40000000000 */
[----:B-1----:R-:W-:Y:S01]  /*3920*/  @P0 SHF.L.U32 R0, R8, 0x1f, RZ ;  /* 0x0000001f08000819 */ /* 0x002fe200000006ff */
[----:B------:R-:W-:Y:S02]  /*3930*/  UIADD3 UR20, UPT, UPT, UR6, 0x2, URZ ;  /* 0x0000000206147890 */ /* 0x000fe4000fffe0ff */
[----:B------:R-:W-:Y:S01]  /*3940*/  UIADD3 UR16, UPT, UPT, UR6, 0x4, URZ ;  /* 0x0000000406107890 */ /* 0x000fe2000fffe0ff */
[----:B------:R2:W3:Y:S01]  /*3950*/  @P0 SYNCS.PHASECHK.TRANS64.TRYWAIT P2, [UR4], R0 ;  /* 0x00000000ff0005a7 */ /* 0x0004e20008041104 */
[----:B------:R-:W-:Y:S02]  /*3960*/  ULEA UR4, UR10, UR28, 0x9 ;  /* 0x0000001c0a047291 */ /* 0x000fe4000f8e48ff */
[----:B------:R-:W-:Y:S02]  /*3970*/  UIADD3 UR12, UPT, UPT, UR6, 0x6, URZ ;  /* 0x00000006060c7890 */ /* 0x000fe4000fffe0ff */
[----:B------:R-:W-:Y:S02]  /*3980*/  UIADD3 UR18, UPT, UPT, UR4, 0x2, URZ ;  /* 0x0000000204127890 */ /* 0x000fe4000fffe0ff */
[----:B------:R-:W-:Y:S02]  /*3990*/  UIADD3 UR14, UPT, UPT, UR4, 0x4, URZ ;  /* 0x00000004040e7890 */ /* 0x000fe4000fffe0ff */
[----:B------:R-:W-:Y:S01]  /*39a0*/  UIADD3 UR8, UPT, UPT, UR4, 0x6, URZ ;  /* 0x0000000604087890 */ /* 0x000fe2000fffe0ff */
[----:B------:R2:W-:Y:S01]  /*39b0*/  UTCHMMA gdesc[UR4], gdesc[UR6], tmem[UR11], tmem[UR38], idesc[UR39], UP2 ;  /* 0x00ff2606040075ea */ /* 0x0005e2000900000b */
[----:B------:R-:W-:Y:S01]  /*39c0*/  UPLOP3.LUT UP2, UPT, UPT, UPT, UPT, 0x80, 0x8 ;  /* 0x000000000008789c */ /* 0x000fe20003f4f070 */
[----:B------:R-:W-:Y:S01]  /*39d0*/  UMOV UR19, 0x40004040 ;  /* 0x4000404000137882 */ /* 0x000fe20000000000 */
[----:B------:R-:W-:Y:S01]  /*39e0*/  UMOV UR17, 0x40004040 ;  /* 0x4000404000117882 */ /* 0x000fe20000000000 */
[----:B------:R2:W-:Y:S01]  /*39f0*/  UTCHMMA gdesc[UR18], gdesc[UR20], tmem[UR11], tmem[UR36], idesc[UR37], UPT ;  /* 0x00ff2414120075ea */ /* 0x0005e2000b80000b */
[----:B------:R-:W-:Y:S01]  /*3a00*/  UMOV UR15, 0x40004040 ;  /* 0x40004040000f7882 */ /* 0x000fe20000000000 */
[----:B------:R-:W-:Y:S01]  /*3a10*/  UMOV UR13, 0x40004040 ;  /* 0x40004040000d7882 */ /* 0x000fe20000000000 */
[----:B------:R-:W-:Y:S01]  /*3a20*/  UMOV UR9, 0x40004040 ;  /* 0x4000404000097882 */ /* 0x000fe20000000000 */
[----:B------:R2:W-:Y:S01]  /*3a30*/  UTCHMMA gdesc[UR14], gdesc[UR16], tmem[UR11], tmem[UR34], idesc[UR35], UPT ;  /* 0x00ff22100e0075ea */ /* 0x0005e2000b80000b */
[----:B------:R2:W-:Y:S01]  /*3a40*/  UTCHMMA gdesc[UR8], gdesc[UR12], tmem[UR11], tmem[UR32], idesc[UR33], UPT ;  /* 0x00ff200c080075ea */ /* 0x0005e2000b80000b */
[----:B------:R2:W-:Y:S01]  /*3a50*/  UTCBAR.MULTICAST [UR25], URZ, UR27 ;  /* 0x000000ff190073e9 */ /* 0x0005e2000800081b */
[----:B------:R-:W-:Y:S01]  /*3a60*/  UMOV UR10, UR24 ;  /* 0x00000018000a7c82 */ /* 0x000fe20008000000 */
[----:B------:R-:W-:Y:S05]  /*3a70*/  BRA.U UP3, `(.L_x_65) ;  /* 0xfffffffd03507547 */ /* 0x000fea000b83ffff */
.L_x_62:
[----:B--2---:R-:W-:Y:S01]  /*3a80*/  UIADD3 UR4, UPT, UPT, UR30, 0x1, URZ ;  /* 0x000000011e047890 */ /* 0x004fe2000fffe0ff */
[C---:B------:R-:W-:Y:S01]  /*3a90*/  ISETP.NE.AND P0, PT, R10.reuse, 0x2, PT ;  /* 0x000000020a00780c */ /* 0x040fe20003f05270 */
[----:B------:R-:W-:Y:S02]  /*3aa0*/  UIADD3 UR5, UPT, UPT, UR31, 0xb0, URZ ;  /* 0x000000b01f057890 */ /* 0x000fe4000fffe0ff */
[----:B------:R-:W-:Y:S01]  /*3ab0*/  UISETP.NE.AND UP0, UPT, UR4, 0x4, UPT ;  /* 0x000000040400788c */ /* 0x000fe2000bf05270 */
[----:B-1----:R-:W-:Y:S02]  /*3ac0*/  SEL R0, RZ, 0x1, P0 ;  /* 0x00000001ff007807 */ /* 0x002fe40000000000 */
[----:B------:R-:W-:Y:S01]  /*3ad0*/  SEL R10, R10, RZ, P0 ;  /* 0x000000ff0a0a7207 */ /* 0x000fe20000000000 */
[----:B------:R-:W-:Y:S01]  /*3ae0*/  USEL UR6, URZ, 0x1, UP0 ;  /* 0x00000001ff067887 */ /* 0x000fe20008000000 */
[----:B------:R-:W-:Y:S01]  /*3af0*/  LOP3.LUT R9, R9, R0, RZ, 0x3c, !PT ;  /* 0x0000000009097212 */ /* 0x000fe200078e3cff */
[----:B------:R-:W-:Y:S01]  /*3b00*/  USEL UR30, UR4, URZ, UP0 ;  /* 0x000000ff041e7287 */ /* 0x000fe20008000000 */
[----:B------:R1:W-:Y:S03]  /*3b10*/  UTCBAR [UR5], URZ ;  /* 0x000000ff050073e9 */ /* 0x0003e600080000ff */
[----:B------:R-:W-:Y:S01]  /*3b20*/  LOP3.LUT R11, R11, UR6, RZ, 0x3c, !PT ;  /* 0x000000060b0b7c12 */ /* 0x000fe2000f8e3cff */
[----:B------:R-:W-:Y:S07]  /*3b30*/  @P1 BRA `(.L_x_66) ;  /* 0xfffffff800881947 */ /* 0x000fee000383ffff */
[----:B------:R-:W2:Y:S01]  /*3b40*/  S2UR UR8, SR_CgaCtaId ;  /* 0x00000000000879c3 */ /* 0x000ea20000008800 */
[----:B------:R-:W-:Y:S01]  /*3b50*/  ELECT P0, URZ, PT ;  /* 0x0000000000ff782f */ /* 0x000fe20003800000 */
[----:B------:R-:W-:Y:S01]  /*3b60*/  IMAD.MOV.U32 R0, RZ, RZ, 0x1 ;  /* 0x00000001ff007424 */ /* 0x000fe200078e00ff */
[----:B------:R-:W-:Y:S01]  /*3b70*/  UIADD3 UR26, UPT, UPT, UR26, 0xd0, URZ ;  /* 0x000000d01a1a7890 */ /* 0x000fe2000fffe0ff */
[----:B------:R-:W-:Y:S01]  /*3b80*/  SHF.L.U32 R2, R11, 0x1f, RZ ;  /* 0x0000001f0b027819 */ /* 0x000fe200000006ff */
[----:B------:R-:W-:-:S03]  /*3b90*/  UMOV UR4, 0x40 ;  /* 0x0000004000047882 */ /* 0x000fc60000000000 */
[----:B------:R-:W-:Y:S01]  /*3ba0*/  UVIRTCOUNT.DEALLOC.SMPOOL 0x80 ;  /* 0x000000800000784c */ /* 0x000fe20000000000 */
[----:B--2---:R-:W-:Y:S02]  /*3bb0*/  ULEA UR8, UR8, UR4, 0x18 ;  /* 0x0000000408087291 */ /* 0x004fe4000f8ec0ff */
[----:B------:R-:W-:-:S07]  /*3bc0*/  ULEA UR4, UR30, UR26, 0x3 ;  /* 0x0000001a1e047291 */ /* 0x000fce000f8e18ff */
[----:B------:R2:W-:Y:S02]  /*3bd0*/  @P0 STS.U8 [UR8+0x1c], R0 ;  /* 0x00001c00ff000988 */ /* 0x0005e40008000008 */
[----:B------:R-:W4:Y:S02]  /*3be0*/  SYNCS.PHASECHK.TRANS64.TRYWAIT P0, [UR4], R2 ;  /* 0x00000002ff0075a7 */ /* 0x000f240008001104 */
[----:B--2-4-:R-:W-:Y:S05]  /*3bf0*/  @!P0 BRA `(.L_x_67) ;  /* 0x0000005000108947 */ /* 0x014fea0003800000 */
.L_x_158:
[----:B------:R-:W-:-:S04]  /*3c00*/  UIADD3 UR4, UPT, UPT, UR30, 0x1, URZ ;  /* 0x000000011e047890 */ /* 0x000fc8000fffe0ff */
[----:B------:R-:W-:-:S04]  /*3c10*/  UISETP.NE.AND UP0, UPT, UR4, 0x4, UPT ;  /* 0x000000040400788c */ /* 0x000fc8000bf05270 */
[----:B------:R-:W-:Y:S02]  /*3c20*/  USEL UR6, URZ, 0x1, UP0 ;  /* 0x00000001ff067887 */ /* 0x000fe40008000000 */
[----:B------:R-:W-:-:S04]  /*3c30*/  USEL UR4, UR4, URZ, UP0 ;  /* 0x000000ff04047287 */ /* 0x000fc80008000000 */
[----:B-1----:R-:W-:Y:S01]  /*3c40*/  ULEA UR5, UR4, UR26, 0x3 ;  /* 0x0000001a04057291 */ /* 0x002fe2000f8e18ff */
[----:B--2---:R-:W-:-:S04]  /*3c50*/  LOP3.LUT R2, R11, UR6, RZ, 0x3c, !PT ;  /* 0x000000060b027c12 */ /* 0x004fc8000f8e3cff */
[----:B------:R-:W-:-:S04]  /*3c60*/  SHF.L.U32 R3, R2, 0x1f, RZ ;  /* 0x0000001f02037819 */ /* 0x000fc800000006ff */
[----:B------:R-:W1:Y:S02]  /*3c70*/  SYNCS.PHASECHK.TRANS64.TRYWAIT P0, [UR5], R3 ;  /* 0x00000003ff0075a7 */ /* 0x000e640008001105 */
[----:B-1----:R-:W-:Y:S05]  /*3c80*/  @!P0 BRA `(.L_x_68) ;  /* 0x0000005000048947 */ /* 0x002fea0003800000 */
.L_x_160:
        /* <DEDUP_REMOVED lines=9> */
.L_x_162:
[----:B------:R-:W-:-:S04]  /*3d20*/  UIADD3 UR4, UPT, UPT, UR4, 0x1, URZ ;  /* 0x0000000104047890 */ /* 0x000fc8000fffe0ff */
[----:B------:R-:W-:-:S04]  /*3d30*/  UISETP.NE.AND UP0, UPT, UR4, 0x4, UPT ;  /* 0x000000040400788c */ /* 0x000fc8000bf05270 */
[----:B------:R-:W-:Y:S02]  /*3d40*/  USEL UR5, URZ, 0x1, UP0 ;  /* 0x00000001ff057887 */ /* 0x000fe40008000000 */
[----:B------:R-:W-:-:S04]  /*3d50*/  USEL UR4, UR4, URZ, UP0 ;  /* 0x000000ff04047287 */ /* 0x000fc80008000000 */
[----:B------:R-:W-:Y:S01]  /*3d60*/  ULEA UR4, UR4, UR26, 0x3 ;  /* 0x0000001a04047291 */ /* 0x000fe2000f8e18ff */
[----:B------:R-:W-:-:S04]  /*3d70*/  LOP3.LUT R2, R2, UR5, RZ, 0x3c, !PT ;  /* 0x0000000502027c12 */ /* 0x000fc8000f8e3cff */
[----:B------:R-:W-:-:S04]  /*3d80*/  SHF.L.U32 R2, R2, 0x1f, RZ ;  /* 0x0000001f02027819 */ /* 0x000fc800000006ff */
[----:B------:R-:W2:Y:S02]  /*3d90*/  SYNCS.PHASECHK.TRANS64.TRYWAIT P0, [UR4], R2 ;  /* 0x00000002ff0075a7 */ /* 0x000ea40008001104 */
[----:B--2---:R-:W-:Y:S05]  /*3da0*/  @!P0 BRA `(.L_x_70) ;  /* 0x0000004c00ec8947 */ /* 0x004fea0003800000 */
.L_x_164:
[----:B------:R-:W-:Y:S01]  /*3db0*/  NOP ;  /* 0x0000000000007918 */ /* 0x000fe20000000000 */
[----:B-1----:R-:W1:Y:S01]  /*3dc0*/  LDS R0, [UR8+0x14] ;  /* 0x00001408ff007984 */ /* 0x002e620008000800 */
[----:B------:R-:W-:Y:S01]  /*3dd0*/  ULOP3.LUT UR4, UR42, 0xffff, URZ, 0xc0, !UPT ;  /* 0x0000ffff2a047892 */ /* 0x000fe2000f8ec0ff */
[----:B------:R-:W-:Y:S01]  /*3de0*/  UMOV UR5, 0xffff ;  /* 0x0000ffff00057882 */ /* 0x000fe20000000000 */
[----:B------:R-:W-:Y:S02]  /*3df0*/  UMOV UR6, 0x1 ;  /* 0x0000000100067882 */ /* 0x000fe40000000000 */
[----:B------:R-:W-:-:S04]  /*3e00*/  USHF.R.U32.HI UR4, URZ, 0x5, UR4 ;  /* 0x00000005ff047899 */ /* 0x000fc80008011604 */
[----:B------:R-:W-:Y:S02]  /*3e10*/  USHF.L.U32 UR5, UR5, UR4, URZ ;  /* 0x0000000405057299 */ /* 0x000fe400080006ff */
[----:B------:R-:W-:-:S04]  /*3e20*/  USHF.L.U32 UR4, UR6, UR4, URZ ;  /* 0x0000000406047299 */ /* 0x000fc800080006ff */
[----:B-1----:R-:W-:-:S04]  /*3e30*/  LOP3.LUT R0, R0, UR5, RZ, 0xc0, !PT ;  /* 0x0000000500007c12 */ /* 0x002fc8000f8ec0ff */
[----:B------:R-:W-:-:S13]  /*3e40*/  ISETP.NE.AND P0, PT, R0, UR5, PT ;  /* 0x0000000500007c0c */ /* 0x000fda000bf05270 */
[----:B------:R-:W-:Y:S05]  /*3e50*/  @P0 BRA `(.L_x_71) ;  /* 0x0000000000580947 */ /* 0x000fea0003800000 */
[----:B------:R-:W1:Y:S02]  /*3e60*/  LDS R0, [UR8+0x18] ;  /* 0x00001808ff007984 */ /* 0x000e640008000800 */
[----:B-1----:R-:W-:-:S04]  /*3e70*/  LOP3.LUT R0, R0, UR4, RZ, 0xc0, !PT ;  /* 0x0000000400007c12 */ /* 0x002fc8000f8ec0ff */
[----:B------:R-:W-:-:S13]  /*3e80*/  ISETP.NE.AND P0, PT, R0, UR4, PT ;  /* 0x0000000400007c0c */ /* 0x000fda000bf05270 */
[----:B------:R-:W-:Y:S05]  /*3e90*/  @P0 BRA `(.L_x_72) ;  /* 0x00000000003c0947 */ /* 0x000fea0003800000 */
[----:B------:R-:W1:Y:S01]  /*3ea0*/  S2R R2, SR_LANEID ;  /* 0x0000000000027919 */ /* 0x000e620000000000 */
[----:B------:R-:W-:-:S06]  /*3eb0*/  ULOP3.LUT UR5, URZ, UR5, URZ, 0x33, !UPT ;  /* 0x00000005ff057292 */ /* 0x000fcc000f8e33ff */
[----:B------:R-:W-:-:S04]  /*3ec0*/  IMAD.U32 R0, RZ, RZ, UR5 ;  /* 0x00000005ff007e24 */ /* 0x000fc8000f8e00ff */
[----:B------:R2:W4:Y:S02]  /*3ed0*/  REDUX UR7, R0 ;  /* 0x00000000000773c4 */ /* 0x0005240000000000 */
[----:B------:R1:W-:Y:S01]  /*3ee0*/  UTCATOMSWS.AND URZ, UR5 ;  /* 0x0000000500ff79e3 */ /* 0x0003e20008000000 */
[----:B--2---:R-:W-:Y:S01]  /*3ef0*/  LOP3.LUT R0, RZ, UR4, RZ, 0x33, !PT ;  /* 0x00000004ff007c12 */ /* 0x004fe2000f8e33ff */
[----:B------:R-:W-:Y:S02]  /*3f00*/  VOTEU.ANY UR4, UPT, PT ;  /* 0x0000000000047886 */ /* 0x000fe400038e0100 */
[----:B------:R-:W-:Y:S02]  /*3f10*/  UFLO.U32 UR4, UR4 ;  /* 0x00000004000472bd */ /* 0x000fe400080e0000 */
[----:B------:R-:W2:Y:S04]  /*3f20*/  REDUX UR6, R0 ;  /* 0x00000000000673c4 */ /* 0x000ea80000000000 */
[----:B-1----:R-:W-:-:S02]  /*3f30*/  ISETP.EQ.U32.AND P0, PT, R2, UR4, PT ;  /* 0x0000000402007c0c */ /* 0x002fc4000bf02070 */
[----:B----4-:R-:W-:-:S11]  /*3f40*/  MOV R2, UR7 ;  /* 0x0000000700027c02 */ /* 0x010fd60008000f00 */
[----:B------:R1:W-:Y:S01]  /*3f50*/  @P0 ATOMS.AND RZ, [UR8+0x14], R2 ;  /* 0x00001402ffff098c */ /* 0x0003e2000a800008 */
[----:B--2---:R-:W-:-:S05]  /*3f60*/  IMAD.U32 R0, RZ, RZ, UR6 ;  /* 0x00000006ff007e24 */ /* 0x004fca000f8e00ff */
[----:B------:R1:W-:Y:S01]  /*3f70*/  @P0 ATOMS.AND RZ, [UR8+0x18], R0 ;  /* 0x00001800ffff098c */ /* 0x0003e2000a800008 */
[----:B------:R-:W-:Y:S05]  /*3f80*/  BRA `(.L_x_73) ;  /* 0x0000000000147947 */ /* 0x000fea0003800000 */
.L_x_72:
[----:B------:R-:W-:Y:S02]  /*3f90*/  MOV R2, 0x3fb0 ;  /* 0x00003fb000027802 */ /* 0x000fe40000000f00 */
[----:B---3-5:R-:W-:Y:S05]  /*3fa0*/  CALL.REL.NOINC `($__internal_0_$__cuda_sm10x_tcgen05_guardrail_trap_col_being_dealloced_not_returned_by_alloc) ;  /* 0x0000005000d47944 */ /* 0x028fea0003c00000 */
[----:B------:R-:W-:Y:S05]  /*3fb0*/  BRA `(.L_x_73) ;  /* 0x0000000000087947 */ /* 0x000fea0003800000 */
.L_x_71:
[----:B------:R-:W-:Y:S02]  /*3fc0*/  MOV R2, 0x3fe0 ;  /* 0x00003fe000027802 */ /* 0x000fe40000000f00 */
[----:B---3-5:R-:W-:Y:S05]  /*3fd0*/  CALL.REL.NOINC `($__internal_2_$__cuda_sm10x_tcgen05_guardrail_trap_unallocated_columns_being_dealloced) ;  /* 0x0000005000e07944 */ /* 0x028fea0003c00000 */
.L_x_73:
[----:B------:R-:W-:Y:S01]  /*3fe0*/  NOP ;  /* 0x0000000000007918 */ /* 0x000fe20000000000 */
[----:B------:R-:W-:Y:S05]  /*3ff0*/  EXIT ;  /* 0x000000000000794d */ /* 0x000fea0003800000 */
.L_x_55:
[----:B------:R-:W-:-:S09]  /*4000*/  UISETP.NE.OR UP0, UPT, UR17, 0x3, !UP3 ;  /* 0x000000031100788c */ /* 0x000fd2000df05670 */
[----:B------:R-:W-:Y:S05]  /*4010*/  BRA.U UP0, `(.L_x_74) ;  /* 0x00000011005c7547 */ /* 0x000fea000b800000 */
[----:B------:R-:W2:Y:S01]  /*4020*/  S2UR UR10, SR_CgaCtaId ;  /* 0x00000000000a79c3 */ /* 0x000ea20000008800 */
[----:B------:R-:W3:Y:S01]  /*4030*/  LDCU UR31, c[0x0][0x370] ;  /* 0x00006e00ff1f77ac */ /* 0x000ee20008000800 */
[----:B------:R-:W-:Y:S02]  /*4040*/  HFMA2 R13, -RZ, RZ, 0, 0 ;  /* 0x00000000ff0d7431 */ /* 0x000fe400000001ff */
[----:B------:R-:W-:Y:S01]  /*4050*/  IMAD.MOV.U32 R15, RZ, RZ, 0x1 ;  /* 0x00000001ff0f7424 */ /* 0x000fe200078e00ff */
[----:B------:R-:W-:Y:S01]  /*4060*/  MOV R7, 0x1000 ;  /* 0x0000100000077802 */ /* 0x000fe20000000f00 */
[----:B------:R-:W3:Y:S01]  /*4070*/  LDCU.128 UR44, c[0x0][0xb10] ;  /* 0x00016200ff2c77ac */ /* 0x000ee20008000c00 */
[----:B------:R-:W-:Y:S01]  /*4080*/  IMAD.MOV.U32 R14, RZ, RZ, RZ ;  /* 0x000000ffff0e7224 */ /* 0x000fe200078e00ff */
[----:B------:R-:W4:Y:S01]  /*4090*/  LDC.64 R16, c[0x0][0x348] ;  /* 0x0000d200ff107b82 */ /* 0x000f220000000a00 */
[----:B------:R-:W1:Y:S01]  /*40a0*/  LDCU UR30, c[0x0][0x374] ;  /* 0x00006e80ff1e77ac */ /* 0x000e620008000800 */
[----:B------:R-:W2:Y:S06]  /*40b0*/  LDCU UR15, c[0x0][0xb0c] ;  /* 0x00016180ff0f77ac */ /* 0x000eac0008000800 */
[----:B------:R-:W4:Y:S01]  /*40c0*/  LDC.64 R2, c[0x0][0x888] ;  /* 0x00022200ff027b82 */ /* 0x000f220000000a00 */
[----:B------:R-:W4:Y:S01]  /*40d0*/  LDCU UR49, c[0x0][0xb20] ;  /* 0x00016400ff3177ac */ /* 0x000f220008000800 */
[----:B------:R-:W4:Y:S06]  /*40e0*/  LDCU UR4, c[0x0][0xb30] ;  /* 0x00016600ff0477ac */ /* 0x000f2c0008000800 */
[----:B------:R-:W4:Y:S01]  /*40f0*/  LDC.64 R4, c[0x0][0x890] ;  /* 0x00022400ff047b82 */ /* 0x000f220000000a00 */
[----:B------:R-:W-:Y:S01]  /*4100*/  UMOV UR21, 0x400 ;  /* 0x0000040000157882 */ /* 0x000fe20000000000 */
[----:B---3--:R-:W-:-:S02]  /*4110*/  UIMAD.WIDE.U32 UR6, UR31, UR44, URZ ;  /* 0x0000002c1f0672a5 */ /* 0x008fc4000f8e00ff */
[----:B-1----:R-:W-:Y:S02]  /*4120*/  UIMAD.WIDE.U32 UR8, UR30, UR47, URZ ;  /* 0x0000002f1e0872a5 */ /* 0x002fe4000f8e00ff */
[----:B--2---:R-:W-:Y:S02]  /*4130*/  ULEA UR21, UR10, UR21, 0x18 ;  /* 0x000000150a157291 */ /* 0x004fe4000f8ec0ff */
[----:B------:R-:W-:Y:S02]  /*4140*/  UPLOP3.LUT UP3, UPT, UPT, UPT, UPT, 0x40, 0x4 ;  /* 0x000000000004789c */ /* 0x000fe40003f6e870 */
[----:B------:R-:W-:Y:S02]  /*4150*/  UIADD3 UR37, UPT, UPT, UR21, 0x58, URZ ;  /* 0x0000005815257890 */ /* 0x000fe4000fffe0ff */
[----:B------:R-:W-:Y:S02]  /*4160*/  UIADD3 UR33, UPT, UPT, UR21, 0x40, URZ ;  /* 0x0000004015217890 */ /* 0x000fe4000fffe0ff */
[----:B------:R-:W-:-:S02]  /*4170*/  UIADD3 UR25, UPT, UPT, UR21, 0x48, URZ ;  /* 0x0000004815197890 */ /* 0x000fc4000fffe0ff */
[----:B------:R-:W-:Y:S01]  /*4180*/  UIADD3 UR17, UPT, UPT, UR21, 0x50, URZ ;  /* 0x0000005015117890 */ /* 0x000fe2000fffe0ff */
[----:B------:R-:W-:Y:S01]  /*4190*/  UMOV UR6, UR7 ;  /* 0x0000000700067c82 */ /* 0x000fe20008000000 */
[----:B------:R-:W-:Y:S01]  /*41a0*/  UMOV UR41, UR9 ;  /* 0x0000000900297c82 */ /* 0x000fe20008000000 */
[----:B------:R-:W-:Y:S02]  /*41b0*/  UISETP.GE.AND UP0, UPT, UR42, 0x1, UPT ;  /* 0x000000012a00788c */ /* 0x000fe4000bf06270 */
[----:B------:R-:W-:Y:S01]  /*41c0*/  UISETP.NE.AND UP4, UPT, UR42, 0x1, UPT ;  /* 0x000000012a00788c */ /* 0x000fe2000bf85270 */
[----:B------:R-:W1:Y:S01]  /*41d0*/  LDCU.64 UR22, c[0x0][0xb28] ;  /* 0x00016500ff1677ac */ /* 0x000e620008000a00 */
[----:B------:R-:W-:Y:S02]  /*41e0*/  UISETP.NE.AND UP6, UPT, UR15, 0x1, UPT ;  /* 0x000000010f00788c */ /* 0x000fe4000bfc5270 */
[----:B------:R-:W-:Y:S02]  /*41f0*/  UISETP.NE.AND UP5, UPT, UR46, 0x1, UPT ;  /* 0x000000012e00788c */ /* 0x000fe4000bfa5270 */
[----:B------:R-:W-:-:S02]  /*4200*/  UPRMT UR37, UR10, 0x654, UR37 ;  /* 0x000006540a257896 */ /* 0x000fc40008000025 */
[----:B------:R-:W-:Y:S02]  /*4210*/  USHF.R.U32.HI UR43, URZ, UR45, UR6 ;  /* 0x0000002dff2b7299 */ /* 0x000fe40008011606 */
[----:B------:R-:W-:Y:S02]  /*4220*/  UPRMT UR40, UR10, 0x654, UR33 ;  /* 0x000006540a287896 */ /* 0x000fe40008000021 */
[----:B------:R-:W-:Y:S02]  /*4230*/  UPRMT UR39, UR10, 0x654, UR25 ;  /* 0x000006540a277896 */ /* 0x000fe40008000019 */
[----:B------:R-:W-:Y:S02]  /*4240*/  UPRMT UR38, UR10, 0x654, UR17 ;  /* 0x000006540a267896 */ /* 0x000fe40008000011 */
[----:B----4-:R-:W-:Y:S02]  /*4250*/  USHF.R.U32.HI UR41, URZ, UR49, UR41 ;  /* 0x00000031ff297299 */ /* 0x010fe40008011629 */
[----:B------:R-:W-:-:S11]  /*4260*/  UISETP.NE.AND UP2, UPT, UR4, 0x1, UPT ;  /* 0x000000010400788c */ /* 0x000fd6000bf45270 */
.L_x_85:
[C---:B------:R-:W-:Y:S02]  /*4270*/  LEA R12, R14.reuse, UR21, 0x3 ;  /* 0x000000150e0c7c11 */ /* 0x040fe4000f8e18ff */
[----:B------:R-:W-:Y:S02]  /*4280*/  SHF.L.U32 R0, R13, 0x1f, RZ ;  /* 0x0000001f0d007819 */ /* 0x000fe400000006ff */
[----:B------:R-:W-:Y:S02]  /*4290*/  LEA R8, R14, UR21, 0x4 ;  /* 0x000000150e087c11 */ /* 0x000fe4000f8e20ff */
[----:B--2---:R-:W2:Y:S02]  /*42a0*/  SYNCS.PHASECHK.TRANS64.TRYWAIT P0, [R12+URZ+0x90], R0 ;  /* 0x000090000c0075a7 */ /* 0x004ea400080011ff */
[----:B--2---:R-:W-:Y:S05]  /*42b0*/  @!P0 BRA `(.L_x_75) ;  /* 0x0000004800c08947 */ /* 0x004fea0003800000 */
.L_x_165:
        /* <DEDUP_REMOVED lines=8> */
[----:B---3--:R-:W-:Y:S11]  /*4340*/  LOP3.LUT P0, RZ, R10, 0x1, RZ, 0xc0, !PT ;  /* 0x000000010aff7812 */ /* 0x008ff6000780c0ff */
[----:B------:R-:W-:Y:S02]  /*4350*/  @!UPT UIADD3 URZ, UPT, UPT, URZ, URZ, URZ ;  /* 0x000000fffffff290 */ /* 0x000fe4000fffe0ff */
[----:B----4-:R-:W-:Y:S01]  /*4360*/  VOTEU.ANY UP1, P0 ;  /* 0x0000000000ff7886 */ /* 0x010fe20000020100 */
[----:B------:R-:W-:Y:S11]  /*4370*/  PLOP3.LUT P0, PT, PT, PT, UP1, 0x80, 0x8 ;  /* 0x000000000008781c */ /* 0x000ff60003f0f018 */
[----:B------:R-:W-:Y:S02]  /*4380*/  @!UPT UIADD3 URZ, UPT, UPT, URZ, URZ, URZ ;  /* 0x000000fffffff290 */ /* 0x000fe4000fffe0ff */
[----:B--2---:R-:W-:Y:S02]  /*4390*/  @P0 SHF.R.U32.HI R0, RZ, 0x10, R9 ;  /* 0x00000010ff000819 */ /* 0x004fe40000011609 */
[----:B------:R-:W-:Y:S02]  /*43a0*/  @P0 MOV R6, R8 ;  /* 0x0000000800060202 */ /* 0x000fe40000000f00 */
[----:B------:R-:W-:Y:S01]  /*43b0*/  @P0 R2UR UR4, R0 ;  /* 0x00000000000402ca */ /* 0x000fe200000e0000 */
[----:B------:R-:W-:Y:S01]  /*43c0*/  VIADD R0, R12, 0xa0 ;  /* 0x000000a00c007836 */ /* 0x000fe20000000000 */
[----:B------:R-:W-:Y:S02]  /*43d0*/  @P0 LOP3.LUT R8, R9, 0xffff, RZ, 0xc0, !PT ;  /* 0x0000ffff09080812 */ /* 0x000fe400078ec0ff */
[----:B------:R-:W-:Y:S02]  /*43e0*/  @P0 R2UR UR6, R6 ;  /* 0x00000000060602ca */ /* 0x000fe400000e0000 */
[----:B------:R-:W-:Y:S02]  /*43f0*/  PRMT R0, RZ, 0x654, R0 ;  /* 0x00000654ff007816 */ /* 0x000fe40000000000 */
[----:B------:R-:W-:Y:S02]  /*4400*/  @P0 R2UR UR5, R8 ;  /* 0x00000000080502ca */ /* 0x000fe400000e0000 */
[----:B------:R2:W-:Y:S03]  /*4410*/  SYNCS.ARRIVE.TRANS64.RED.A1T0 RZ, [R0+URZ], RZ ;  /* 0x000000ff00ff79a7 */ /* 0x0005e600081004ff */
[----:B------:R-:W-:Y:S04]  /*4420*/  @UP1 UMOV UR29, UR4 ;  /* 0x00000004001d1c82 */ /* 0x000fe80008000000 */
[----:B------:R-:W-:Y:S04]  /*4430*/  @UP1 UMOV UR14, UR6 ;  /* 0x00000006000e1c82 */ /* 0x000fe80008000000 */
[----:B------:R-:W-:Y:S01]  /*4440*/  @UP1 UMOV UR13, UR5 ;  /* 0x00000005000d1c82 */ /* 0x000fe20008000000 */
[----:B------:R-:W-:Y:S05]  /*4450*/  BRA.U !UP0, `(.L_x_76) ;  /* 0x0000000108a47547 */ /* 0x000fea000b800000 */
[----:B------:R-:W-:Y:S02]  /*4460*/  UIMAD.WIDE.U32 UR18, UR13, UR47, URZ ;  /* 0x0000002f0d1272a5 */ /* 0x000fe4000f8e00ff */
[----:B------:R-:W-:Y:S02]  /*4470*/  UIMAD.WIDE.U32 UR26, UR14, UR44, URZ ;  /* 0x0000002c0e1a72a5 */ /* 0x000fe4000f8e00ff */
[----:B------:R-:W-:Y:S02]  /*4480*/  USEL UR4, UR30, UR41, !UP5 ;  /* 0x000000291e047287 */ /* 0x000fe4000e800000 */
[----:B------:R-:W-:Y:S02]  /*4490*/  USEL UR7, UR31, UR43, !UP6 ;  /* 0x0000002b1f077287 */ /* 0x000fe4000f000000 */
[----:B-1----:R-:W-:Y:S02]  /*44a0*/  UIMAD.WIDE.U32 UR8, UR4, UR22, URZ ;  /* 0x00000016040872a5 */ /* 0x002fe4000f8e00ff */
[----:B------:R-:W-:Y:S01]  /*44b0*/  UIMAD.WIDE.U32 UR10, UR7, UR22, URZ ;  /* 0x00000016070a72a5 */ /* 0x000fe2000f8e00ff */
[----:B------:R-:W-:Y:S02]  /*44c0*/  UMOV UR5, UR19 ;  /* 0x0000001300057c82 */ /* 0x000fe40008000000 */
[----:B------:R-:W-:Y:S03]  /*44d0*/  USHF.R.U32.HI UR6, URZ, UR49, UR5 ;  /* 0x00000031ff067299 */ /* 0x000fe60008011605 */
[----:B------:R-:W-:Y:S01]  /*44e0*/  UMOV UR5, UR27 ;  /* 0x0000001b00057c82 */ /* 0x000fe20008000000 */
[----:B------:R-:W-:Y:S02]  /*44f0*/  USEL UR6, UR13, UR6, !UP5 ;  /* 0x000000060d067287 */ /* 0x000fe4000e800000 */
[----:B------:R-:W-:Y:S03]  /*4500*/  USHF.R.U32.HI UR12, URZ, UR45, UR5 ;  /* 0x0000002dff0c7299 */ /* 0x000fe60008011605 */
[----:B------:R-:W-:Y:S02]  /*4510*/  UMOV UR5, UR9 ;  /* 0x0000000900057c82 */ /* 0x000fe40008000000 */
[----:B------:R-:W-:Y:S03]  /*4520*/  @UP4 USHF.R.U32.HI UR4, URZ, UR23, UR5 ;  /* 0x00000017ff044299 */ /* 0x000fe60008011605 */
[----:B------:R-:W-:Y:S01]  /*4530*/  UMOV UR5, UR11 ;  /* 0x0000000b00057c82 */ /* 0x000fe20008000000 */
[----:B------:R-:W-:Y:S02]  /*4540*/  UIMAD UR4, UR42, UR4, URZ ;  /* 0x000000042a0472a4 */ /* 0x000fe4000f8e02ff */
[----:B------:R-:W-:Y:S02]  /*4550*/  @UP4 USHF.R.U32.HI UR7, URZ, UR23, UR5 ;  /* 0x00000017ff074299 */ /* 0x000fe40008011605 */
[----:B------:R-:W-:Y:S02]  /*4560*/  UIMAD.WIDE.U32 UR10, UR6, UR22, URZ ;  /* 0x00000016060a72a5 */ /* 0x000fe4000f8e00ff */
[----:B------:R-:W-:Y:S02]  /*4570*/  USEL UR5, UR14, UR12, !UP6 ;  /* 0x0000000c0e057287 */ /* 0x000fe4000f000000 */
[----:B------:R-:W-:Y:S02]  /*4580*/  UIMAD UR8, UR42, UR7, URZ ;  /* 0x000000072a0872a4 */ /* 0x000fe4000f8e02ff */
[----:B------:R-:W-:Y:S03]  /*4590*/  UISETP.GE.AND UP0, UPT, UR6, UR4, UPT ;  /* 0x000000040600728c */ /* 0x000fe6000bf06270 */
[----:B------:R-:W-:Y:S01]  /*45a0*/  UMOV UR4, UR11 ;  /* 0x0000000b00047c82 */ /* 0x000fe20008000000 */
[----:B------:R-:W-:Y:S02]  /*45b0*/  UISETP.GE.OR UP0, UPT, UR5, UR8, UP0 ;  /* 0x000000080500728c */ /* 0x000fe40008706670 */
[----:B------:R-:W-:Y:S02]  /*45c0*/  USHF.R.U32.HI UR4, URZ, UR23, UR4 ;  /* 0x00000017ff047299 */ /* 0x000fe40008011604 */
[----:B------:R-:W-:Y:S02]  /*45d0*/  UIMAD.WIDE.U32 UR8, UR5, UR22, URZ ;  /* 0x00000016050872a5 */ /* 0x000fe4000f8e00ff */
[----:B------:R-:W-:Y:S04]  /*45e0*/  USEL UR10, UR6, UR4, !UP4 ;  /* 0x00000004060a7287 */ /* 0x000fe8000e000000 */
[----:B------:R-:W-:Y:S01]  /*45f0*/  UIADD3 UR11, UPT, UPT, -UR10, URZ, URZ ;  /* 0x000000ff0a0b7290 */ /* 0x000fe2000fffe1ff */
[----:B------:R-:W-:Y:S02]  /*4600*/  @!UP0 UMOV UR4, UR9 ;  /* 0x0000000900048c82 */ /* 0x000fe40008000000 */
[----:B------:R-:W-:Y:S02]  /*4610*/  @!UP0 USHF.R.U32.HI UR4, URZ, UR23, UR4 ;  /* 0x00000017ff048299 */ /* 0x000fe40008011604 */
[----:B------:R-:W-:Y:S02]  /*4620*/  UIMAD UR8, UR42, UR11, UR6 ;  /* 0x0000000b2a0872a4 */ /* 0x000fe4000f8e0206 */
[----:B------:R-:W-:Y:S04]  /*4630*/  @!UP0 USEL UR4, UR5, UR4, !UP4 ;  /* 0x0000000405048287 */ /* 0x000fe8000e000000 */
[----:B------:R-:W-:Y:S02]  /*4640*/  @!UP0 UIMAD UR8, UR7, UR8, UR4 ;  /* 0x00000008070882a4 */ /* 0x000fe4000f8e0204 */
[----:B------:R-:W-:Y:S02]  /*4650*/  @!UP0 UIADD3 UR9, UPT, UPT, UR10, -UR4, URZ ;  /* 0x800000040a098290 */ /* 0x000fe4000fffe0ff */
[----:B------:R-:W-:Y:S02]  /*4660*/  UIADD3 UR4, UPT, UPT, -UR5, URZ, URZ ;  /* 0x000000ff05047290 */ /* 0x000fe4000fffe1ff */
[----:B------:R-:W-:Y:S02]  /*4670*/  UIADD3 UR7, UPT, UPT, -UR6, URZ, URZ ;  /* 0x000000ff06077290 */ /* 0x000fe4000fffe1ff */
[----:B------:R-:W-:Y:S02]  /*4680*/  @!UP0 UIMAD UR6, UR9, UR42, UR5 ;  /* 0x0000002a090682a4 */ /* 0x000fe4000f8e0205 */
[----:B------:R-:W-:Y:S02]  /*4690*/  UIMAD UR14, UR15, UR4, UR14 ;  /* 0x000000040f0e72a4 */ /* 0x000fe4000f8e020e */
[----:B------:R-:W-:Y:S01]  /*46a0*/  UIMAD UR13, UR46, UR7, UR13 ;  /* 0x000000072e0d72a4 */ /* 0x000fe2000f8e020d */
[----:B------:R-:W-:Y:S02]  /*46b0*/  @!UP0 UMOV UR5, UR8 ;  /* 0x0000000800058c82 */ /* 0x000fe40008000000 */
[----:B------:R-:W-:Y:S02]  /*46c0*/  UIMAD UR14, UR5, UR15, UR14 ;  /* 0x0000000f050e72a4 */ /* 0x000fe4000f8e020e */
[----:B------:R-:W-:Y:S11]  /*46d0*/  UIMAD UR13, UR6, UR46, UR13 ;  /* 0x0000002e060d72a4 */ /* 0x000ff6000f8e020d */
[----:B------:R-:W-:Y:S01]  /*46e0*/  @!UPT UIADD3 URZ, UPT, UPT, URZ, URZ, URZ ;  /* 0x000000fffffff290 */ /* 0x000fe2000fffe0ff */
.L_x_76:
[----:B------:R-:W3:Y:S01]  /*46f0*/  @!UP2 LDCU.128 UR8, c[0x0][0xb10] ;  /* 0x00016200ff08a7ac */ /* 0x000ee20008000c00 */
[C---:B------:R-:W-:Y:S02]  /*4700*/  ISETP.NE.U32.AND P1, PT, R4.reuse, RZ, PT ;  /* 0x000000ff0400720c */ /* 0x040fe40003f25070 */
[----:B------:R-:W-:Y:S02]  /*4710*/  ISETP.NE.U32.AND P0, PT, R4, RZ, PT ;  /* 0x000000ff0400720c */ /* 0x000fe40003f05070 */
[C---:B------:R-:W-:Y:S02]  /*4720*/  ISETP.NE.AND.EX P1, PT, R5.reuse, RZ, PT, P1 ;  /* 0x000000ff0500720c */ /* 0x040fe40003f25310 */
[----:B------:R-:W-:Y:S01]  /*4730*/  ISETP.NE.AND.EX P0, PT, R5, RZ, PT, P0 ;  /* 0x000000ff0500720c */ /* 0x000fe20003f05300 */
[----:B------:R-:W4:Y:S01]  /*4740*/  @!UP2 LDCU UR5, c[0x0][0xb0c] ;  /* 0x00016180ff05a7ac */ /* 0x000f220008000800 */
[----:B------:R-:W-:Y:S01]  /*4750*/  SHF.L.U32 R9, R15, 0x1f, RZ ;  /* 0x0000001f0f097819 */ /* 0x000fe200000006ff */
[----:B------:R-:W-:Y:S02]  /*4760*/  USHF.L.U32 UR35, UR16, 0x6, URZ ;  /* 0x0000000610237899 */ /* 0x000fe400080006ff */
[----:B------:R-:W-:Y:S02]  /*4770*/  USHF.L.U32 UR34, UR20, 0x7, URZ ;  /* 0x0000000714227899 */ /* 0x000fe400080006ff */
[----:B---3--:R-:W-:Y:S07]  /*4780*/  UIMAD.WIDE.U32 UR6, UR14, UR8, URZ ;  /* 0x000000080e0672a5 */ /* 0x008fee000f8e00ff */
[----:B------:R-:W-:Y:S01]  /*4790*/  @!UP2 UMOV UR4, UR7 ;  /* 0x000000070004ac82 */ /* 0x000fe20008000000 */
[----:B----4-:R-:W-:Y:S02]  /*47a0*/  @!UP2 UISETP.NE.AND UP0, UPT, UR5, 0x1, UPT ;  /* 0x000000010500a88c */ /* 0x010fe4000bf05270 */
[----:B------:R-:W-:Y:S02]  /*47b0*/  @!UP2 USHF.R.U32.HI UR4, URZ, UR9, UR4 ;  /* 0x00000009ff04a299 */ /* 0x000fe40008011604 */
[----:B------:R-:W-:Y:S02]  /*47c0*/  UIMAD.WIDE.U32 UR6, UR13, UR11, URZ ;  /* 0x0000000b0d0672a5 */ /* 0x000fe4000f8e00ff */
[----:B------:R-:W-:Y:S02]  /*47d0*/  @!UP2 USEL UR8, UR14, UR4, !UP0 ;  /* 0x000000040e08a287 */ /* 0x000fe4000c000000 */
[----:B------:R-:W-:Y:S03]  /*47e0*/  @!UP2 UISETP.NE.AND UP0, UPT, UR10, 0x1, UPT ;  /* 0x000000010a00a88c */ /* 0x000fe6000bf05270 */
[----:B------:R-:W-:Y:S02]  /*47f0*/  @!UP2 UMOV UR6, UR7 ;  /* 0x000000070006ac82 */ /* 0x000fe40008000000 */
[----:B------:R-:W3:Y:S02]  /*4800*/  @!UP2 LDCU UR4, c[0x0][0xb20] ;  /* 0x00016400ff04a7ac */ /* 0x000ee40008000800 */
[----:B---3--:R-:W-:Y:S04]  /*4810*/  @!UP2 USHF.R.U32.HI UR6, URZ, UR4, UR6 ;  /* 0x00000004ff06a299 */ /* 0x008fe80008011606 */
[----:B------:R-:W-:Y:S04]  /*4820*/  @!UP2 USEL UR6, UR13, UR6, !UP0 ;  /* 0x000000060d06a287 */ /* 0x000fe8000c000000 */
[----:B------:R-:W-:Y:S02]  /*4830*/  @!UP2 UIADD3 UR4, UPT, UPT, -UR8, UR6, URZ ;  /* 0x000000060804a290 */ /* 0x000fe4000fffe1ff */
[----:B------:R-:W-:Y:S02]  /*4840*/  @!UP2 UIADD3 UR6, UPT, UPT, UR8, -UR6, URZ ;  /* 0x800000060806a290 */ /* 0x000fe4000fffe0ff */
[----:B------:R-:W-:Y:S02]  /*4850*/  @!UP2 UIMAD UR14, UR4, UR5, UR14 ;  /* 0x00000005040ea2a4 */ /* 0x000fe4000f8e020e */
[----:B------:R-:W-:Y:S01]  /*4860*/  @!UP2 UIMAD UR13, UR6, UR10, UR13 ;  /* 0x0000000a060da2a4 */ /* 0x000fe2000f8e020d */
[----:B------:R-:W-:Y:S11]  /*4870*/  BRA.U UP3, `(.L_x_77) ;  /* 0x0000000103107547 */ /* 0x000ff6000b800000 */
[----:B------:R-:W-:Y:S04]  /*4880*/  MOV R6, UR48 ;  /* 0x0000003000067c02 */ /* 0x000fe80008000f00 */
[----:B------:R-:W-:Y:S04]  /*4890*/  SHF.L.U32 R6, R6, 0x1f, RZ ;  /* 0x0000001f06067819 */ /* 0x000fe800000006ff */
[----:B------:R-:W3:Y:S02]  /*48a0*/  SYNCS.PHASECHK.TRANS64.TRYWAIT P2, [UR21+0x88], R6 ;  /* 0x00008806ff0075a7 */ /* 0x000ee40008041115 */
[----:B---3--:R-:W-:Y:S05]  /*48b0*/  @!P2 BRA `(.L_x_78) ;  /* 0x000000440054a947 */ /* 0x008fea0003800000 */
.L_x_77:
[----:B------:R-:W-:Y:S05]  /*48c0*/  @!P1 BRA `(.L_x_79) ;  /* 0x0000000000309947 */ /* 0x000fea0003800000 */
[----:B------:R-:W-:Y:S01]  /*48d0*/  ISETP.NE.U32.AND P1, PT, R2, RZ, PT ;  /* 0x000000ff0200720c */ /* 0x000fe20003f25070 */
[----:B------:R-:W3:Y:S01]  /*48e0*/  LDCU.64 UR4, c[0x0][0x358] ;  /* 0x00006b00ff0477ac */ /* 0x000ee20008000a00 */
[----:B------:R-:W-:Y:S02]  /*48f0*/  IMAD.MOV.U32 R45, RZ, RZ, 0x1 ;  /* 0x00000001ff2d7424 */ /* 0x000fe400078e00ff */
[----:B------:R-:W-:Y:S11]  /*4900*/  ISETP.NE.AND.EX P1, PT, R3, RZ, PT, P1 ;  /* 0x000000ff0300720c */ /* 0x000ff60003f25310 */
[----:B------:R-:W-:Y:S02]  /*4910*/  @!UPT UIADD3 URZ, UPT, UPT, URZ, URZ, URZ ;  /* 0x000000fffffff290 */ /* 0x000fe4000fffe0ff */
[----:B------:R-:W4:Y:S01]  /*4920*/  @P1 LDC.64 R10, c[0x0][0x888] ;  /* 0x00022200ff0a1b82 */ /* 0x000f220000000a00 */
[----:B--2---:R-:W-:Y:S04]  /*4930*/  @P1 IMAD R0, R4, UR36, RZ ;  /* 0x0000002404001c24 */ /* 0x004fe8000f8e02ff */
[----:B----4-:R-:W-:Y:S04]  /*4940*/  @P1 IMAD.WIDE R10, R0, 0x4, R10 ;  /* 0x00000004000a1825 */ /* 0x010fe800078e020a */
[----:B------:R-:W-:Y:S01]  /*4950*/  HFMA2 R0, -RZ, RZ, 0, 5.9604644775390625e-08 ;  /* 0x00000001ff007431 */ /* 0x000fe200000001ff */
[----:B---3-5:R3:W5:Y:S04]  /*4960*/  @P1 LDG.E R27, desc[UR4][R10.64] ;  /* 0x000000040a1b1981 */ /* 0x028768000c1e1900 */
[----:B------:R-:W-:Y:S01]  /*4970*/  @!P1 PRMT R45, R0, 0x7610, R45 ;  /* 0x00007610002d9816 */ /* 0x000fe2000000002d */
[----:B---3--:R-:W4:Y:S06]  /*4980*/  @!P1 LDC R27, c[0x0][0x880] ;  /* 0x00022000ff1b9b82 */ /* 0x008f2c0000000800 */
.L_x_79:
[----:B----45:R-:W-:Y:S01]  /*4990*/  @!P0 FSETP.EQ.AND P1, PT, R27, RZ, PT ;  /* 0x000000ff1b00820b */ /* 0x030fe20003f22000 */
[----:B------:R-:W-:Y:S01]  /*49a0*/  @!UPT UIADD3 URZ, UPT, UPT, URZ, URZ, URZ ;  /* 0x000000fffffff290 */ /* 0x000fe2000fffe0ff */
[----:B------:R-:W-:Y:S11]  /*49b0*/  @!P0 BRA `(.L_x_80) ;  /* 0x0000000000188947 */ /* 0x000ff60003800000 */
[----:B------:R-:W-:Y:S02]  /*49c0*/  LOP3.LUT P0, RZ, R45, 0xff, RZ, 0xc0, !PT ;  /* 0x000000ff2dff7812 */ /* 0x000fe4000780c0ff */
[----:B------:R-:W-:Y:S04]  /*49d0*/  ISETP.NE.U32.AND P1, PT, R2, RZ, PT ;  /* 0x000000ff0200720c */ /* 0x000fe80003f25070 */
[----:B------:R-:W-:Y:S04]  /*49e0*/  ISETP.NE.AND.EX P1, PT, R3, RZ, PT, P1 ;  /* 0x000000ff0300720c */ /* 0x000fe80003f25310 */
[----:B------:R-:W-:Y:S03]  /*49f0*/  PLOP3.LUT P1, PT, P1, PT, PT, 0x8, 0x80 ;  /* 0x000000000080781c */ /* 0x000fe60000f2e170 */
[----:B------:R-:W-:Y:S11]  /*4a00*/  @P0 FSETP.EQ.AND P1, PT, R27, RZ, PT ;  /* 0x000000ff1b00020b */ /* 0x000ff60003f22000 */
[----:B------:R-:W-:Y:S02]  /*4a10*/  @!UPT UIADD3 URZ, UPT, UPT, URZ, URZ, URZ ;  /* 0x000000fffffff290 */ /* 0x000fe4000fffe0ff */
.L_x_80:
[----:B------:R-:W3:Y:S01]  /*4a20*/  SYNCS.PHASECHK.TRANS64.TRYWAIT P2, [UR21+0x60], R9 ;  /* 0x00006009ff0075a7 */ /* 0x000ee20008041115 */
[----:B------:R-:W-:Y:S04]  /*4a30*/  ELECT P0, URZ, PT ;  /* 0x0000000000ff782f */ /* 0x000fe80003800000 */
[----:B------:R-:W-:Y:S11]  /*4a40*/  PLOP3.LUT P1, PT, P1, P0, PT, 0xf2, 0x2f ;  /* 0x00000000002f781c */ /* 0x000ff60000f21e72 */
[----:B------:R-:W-:Y:S02]  /*4a50*/  @!UPT UIADD3 URZ, UPT, UPT, URZ, URZ, URZ ;  /* 0x000000fffffff290 */ /* 0x000fe4000fffe0ff */
[----:B------:R-:W-:Y:S05]  /*4a60*/  @!P1 IADD3 R8, P0, PT, R16, 0x580, RZ ;  /* 0x0000058010089810 */ /* 0x000fea0007f1e0ff */
[----:B--2---:R-:W-:Y:S01]  /*4a70*/  @!P1 IMAD.X R6, RZ, RZ, R17, P0 ;  /* 0x000000ffff069224 */ /* 0x004fe200000e0611 */
[----:B---3--:R-:W-:Y:S07]  /*4a80*/  @!P2 BRA `(.L_x_81) ;  /* 0x0000004000f8a947 */ /* 0x008fee0003800000 */
.L_x_168:
[----:B------:R-:W-:Y:S01]  /*4a90*/  @!P1 R2UR UR5, R8 ;  /* 0x00000000080592ca */ /* 0x000fe200000e0000 */
[----:B------:R-:W-:Y:S01]  /*4aa0*/  VOTEU.ALL UP0, P1 ;  /* 0x0000000000ff7886 */ /* 0x000fe20000800000 */
[----:B------:R-:W-:Y:S01]  /*4ab0*/  @!P1 R2UR UR4, R6 ;  /* 0x00000000060492ca */ /* 0x000fe200000e0000 */
[----:B--2---:R-:W-:Y:S01]  /*4ac0*/  @!P1 IMAD.MOV.U32 R0, RZ, RZ, 0x1000 ;  /* 0x00001000ff009424 */ /* 0x004fe200078e00ff */
[----:B------:R-:W-:Y:S01]  /*4ad0*/  UMOV UR6, 0x0 ;  /* 0x0000000000067882 */ /* 0x000fe20000000000 */
[----:B------:R-:W-:Y:S01]  /*4ae0*/  UMOV UR7, 0x10000000 ;  /* 0x1000000000077882 */ /* 0x000fe20000000000 */
[----:B------:R-:W-:Y:S01]  /*4af0*/  @!UP0 UIADD3 UR32, UPT, UPT, UR21, 0x200, URZ ;  /* 0x0000020015208890 */ /* 0x000fe2000fffe0ff */
[----:B------:R-:W-:Y:S01]  /*4b00*/  @!P1 IADD3 R8, P0, PT, R16, 0x580, RZ ;  /* 0x0000058010089810 */ /* 0x000fe20007f1e0ff */
[----:B------:R-:W-:Y:S04]  /*4b10*/  VOTEU.ALL UP0, P1 ;  /* 0x0000000000ff7886 */ /* 0x000fe80000800000 */
[----:B------:R-:W-:Y:S02]  /*4b20*/  @!P1 IMAD.X R6, RZ, RZ, R17, P0 ;  /* 0x000000ffff069224 */ /* 0x000fe400000e0611 */
[----:B------:R-:W-:Y:S02]  /*4b30*/  IMAD.U32 R10, RZ, RZ, UR5 ;  /* 0x00000005ff0a7e24 */ /* 0x000fe4000f8e00ff */
[----:B------:R-:W-:Y:S03]  /*4b40*/  IMAD.U32 R11, RZ, RZ, UR4 ;  /* 0x00000004ff0b7e24 */ /* 0x000fe6000f8e00ff */
[----:B------:R-:W-:Y:S02]  /*4b50*/  @!P1 R2UR UR4, R10 ;  /* 0x000000000a0492ca */ /* 0x000fe400000e0000 */
[----:B------:R-:W-:Y:S11]  /*4b60*/  @!P1 R2UR UR5, R11 ;  /* 0x000000000b0592ca */ /* 0x000ff600000e0000 */
[----:B------:R-:W-:Y:S02]  /*4b70*/  @!UPT UIADD3 URZ, UPT, UPT, URZ, URZ, URZ ;  /* 0x000000fffffff290 */ /* 0x000fe4000fffe0ff */
[----:B------:R2:W-:Y:S01]  /*4b80*/  @!UP0 UTMALDG.3D [UR32], [UR4], desc[UR6] ;  /* 0x00000620040085b4 */ /* 0x0005e20008011000 */
[----:B------:R2:W-:Y:S01]  /*4b90*/  @!P1 SYNCS.ARRIVE.TRANS64.RED.A0TR RZ, [UR21+0x40], R0 ;  /* 0x00004000ffff99a7 */ /* 0x0005e20008300415 */
[----:B------:R-:W-:Y:S01]  /*4ba0*/  SYNCS.ARRIVE.TRANS64.RED.A1T0 RZ, [UR40], RZ ;  /* 0x000000ffffff79a7 */ /* 0x000fe20008100428 */
[----:B------:R-:W3:Y:S02]  /*4bb0*/  SYNCS.PHASECHK.TRANS64.TRYWAIT P2, [UR21+0x68], R9 ;  /* 0x00006809ff0075a7 */ /* 0x000ee40008041115 */
[----:B--23--:R-:W-:Y:S05]  /*4bc0*/  @!P2 BRA `(.L_x_82) ;  /* 0x0000004000c0a947 */ /* 0x00cfea0003800000 */
.L_x_170:
        /* <DEDUP_REMOVED lines=8> */
[----:B------:R-:W-:Y:S01]  /*4c50*/  @!UP0 UIADD3 UR24, UPT, UPT, UR21, 0x1200, URZ ;  /* 0x0000120015188890 */ /* 0x000fe2000fffe0ff */
[----:B------:R-:W-:Y:S01]  /*4c60*/  VOTEU.ALL UP0, P1 ;  /* 0x0000000000ff7886 */ /* 0x000fe20000800000 */
[----:B------:R-:W-:Y:S01]  /*4c70*/  UMOV UR27, UR35 ;  /* 0x00000023001b7c82 */ /* 0x000fe20008000000 */
[----:B------:R-:W-:Y:S02]  /*4c80*/  UMOV UR28, UR36 ;  /* 0x00000024001c7c82 */ /* 0x000fe40008000000 */
[----:B------:R-:W-:Y:S02]  /*4c90*/  IMAD.U32 R10, RZ, RZ, UR5 ;  /* 0x00000005ff0a7e24 */ /* 0x000fe4000f8e00ff */
[----:B------:R-:W-:Y:S02]  /*4ca0*/  IMAD.U32 R11, RZ, RZ, UR4 ;  /* 0x00000004ff0b7e24 */ /* 0x000fe4000f8e00ff */
[----:B------:R-:W-:Y:S01]  /*4cb0*/  @!P1 IMAD.X R6, RZ, RZ, R17, P0 ;  /* 0x000000ffff069224 */ /* 0x000fe200000e0611 */
        /* <DEDUP_REMOVED lines=8> */
.L_x_172:
[----:B------:R-:W-:Y:S01]  /*4d40*/  @!P1 R2UR UR5, R8 ;  /* 0x00000000080592ca */ /* 0x000fe200000e0000 */
[----:B------:R-:W-:Y:S01]  /*4d50*/  VOTEU.ALL UP0, P1 ;  /* 0x0000000000ff7886 */ /* 0x000fe20000800000 */
[----:B------:R-:W-:Y:S01]  /*4d60*/  @!P1 R2UR UR4, R6 ;  /* 0x00000000060492ca */ /* 0x000fe200000e0000 */
[----:B--2---:R-:W-:Y:S01]  /*4d70*/  @!P1 IMAD.MOV.U32 R0, RZ, RZ, 0x1000 ;  /* 0x00001000ff009424 */ /* 0x004fe200078e00ff */
[----:B------:R-:W-:Y:S01]  /*4d80*/  UMOV UR6, 0x0 ;  /* 0x0000000000067882 */ /* 0x000fe20000000000 */
[----:B------:R-:W-:Y:S01]  /*4d90*/  UMOV UR7, 0x10000000 ;  /* 0x1000000000077882 */ /* 0x000fe20000000000 */
[----:B------:R-:W-:Y:S01]  /*4da0*/  @!UP0 UIADD3 UR18, UPT, UPT, UR34, 0x40, URZ ;  /* 0x0000004022128890 */ /* 0x000fe2000fffe0ff */
[----:B------:R-:W-:Y:S01]  /*4db0*/  VIADD R14, R14, 0x1 ;  /* 0x000000010e0e7836 */ /* 0x000fe20000000000 */
[----:B------:R-:W-:Y:S01]  /*4dc0*/  @!UP0 UIADD3 UR16, UPT, UPT, UR21, 0x2200, URZ ;  /* 0x0000220015108890 */ /* 0x000fe2000fffe0ff */
[----:B------:R-:W-:Y:S01]  /*4dd0*/  VOTEU.ALL UP0, P1 ;  /* 0x0000000000ff7886 */ /* 0x000fe20000800000 */
[----:B------:R-:W-:Y:S01]  /*4de0*/  UMOV UR19, UR35 ;  /* 0x0000002300137c82 */ /* 0x000fe20008000000 */
[----:B------:R-:W-:Y:S02]  /*4df0*/  UMOV UR20, UR36 ;  /* 0x0000002400147c82 */ /* 0x000fe40008000000 */
        /* <DEDUP_REMOVED lines=10> */
.L_x_174:
[----:B------:R-:W-:Y:S01]  /*4ea0*/  @!P1 IADD3 R6, P0, PT, R16, 0x580, RZ ;  /* 0x0000058010069810 */ /* 0x000fe20007f1e0ff */
[----:B------:R-:W-:Y:S01]  /*4eb0*/  VOTEU.ALL UP0, P1 ;  /* 0x0000000000ff7886 */ /* 0x000fe20000800000 */
[----:B------:R-:W-:Y:S01]  /*4ec0*/  UMOV UR6, 0x0 ;  /* 0x0000000000067882 */ /* 0x000fe20000000000 */
[----:B------:R-:W-:Y:S01]  /*4ed0*/  UMOV UR7, 0x10000000 ;  /* 0x1000000000077882 */ /* 0x000fe20000000000 */
[----:B------:R-:W-:Y:S01]  /*4ee0*/  @!P1 R2UR UR5, R6 ;  /* 0x00000000060592ca */ /* 0x000fe200000e0000 */
[----:B--2---:R-:W-:Y:S01]  /*4ef0*/  @!P1 IMAD.X R0, RZ, RZ, R17, P0 ;  /* 0x000000ffff009224 */ /* 0x004fe200000e0611 */
[----:B------:R-:W-:Y:S01]  /*4f00*/  @!UP0 UIADD3 UR10, UPT, UPT, UR34, 0x60, URZ ;  /* 0x00000060220a8890 */ /* 0x000fe2000fffe0ff */
[----:B------:R-:W-:Y:S01]  /*4f10*/  R2UR UR18, R47 ;  /* 0x000000002f1272ca */ /* 0x000fe200000e0000 */
[----:B------:R-:W-:Y:S01]  /*4f20*/  @!UP0 UIADD3 UR8, UPT, UPT, UR21, 0x3200, URZ ;  /* 0x0000320015088890 */ /* 0x000fe2000fffe0ff */
[----:B------:R-:W-:Y:S01]  /*4f30*/  R2UR UR16, R48 ;  /* 0x00000000301072ca */ /* 0x000fe200000e0000 */
[----:B------:R-:W-:Y:S01]  /*4f40*/  @!UP0 UIADD3 UR9, UPT, UPT, UR21, 0x58, URZ ;  /* 0x0000005815098890 */ /* 0x000fe2000fffe0ff */
[----:B------:R-:W-:Y:S01]  /*4f50*/  @!P1 R2UR UR4, R0 ;  /* 0x00000000000492ca */ /* 0x000fe200000e0000 */
[----:B------:R-:W-:Y:S01]  /*4f60*/  VOTEU.ALL UP0, P1 ;  /* 0x0000000000ff7886 */ /* 0x000fe20000800000 */
[----:B------:R-:W-:Y:S01]  /*4f70*/  UMOV UR11, UR35 ;  /* 0x00000023000b7c82 */ /* 0x000fe20008000000 */
[----:B------:R-:W-:Y:S01]  /*4f80*/  UMOV UR12, UR36 ;  /* 0x00000024000c7c82 */ /* 0x000fe20008000000 */
[C---:B------:R-:W-:Y:S01]  /*4f90*/  ISETP.NE.AND P0, PT, R14.reuse, 0x2, PT ;  /* 0x000000020e00780c */ /* 0x040fe20003f05270 */
[----:B------:R-:W-:Y:S01]  /*4fa0*/  UPLOP3.LUT UP3, UPT, UPT, UPT, UPT, 0x80, 0x8 ;  /* 0x000000000008789c */ /* 0x000fe20003f6f070 */
[----:B------:R-:W-:Y:S01]  /*4fb0*/  IMAD.U32 R8, RZ, RZ, UR5 ;  /* 0x00000005ff087e24 */ /* 0x000fe2000f8e00ff */
[----:B------:R-:W-:Y:S01]  /*4fc0*/  LOP3.LUT R15, R15, 0x1, RZ, 0x3c, !PT ;  /* 0x000000010f0f7812 */ /* 0x000fe200078e3cff */
[----:B------:R-:W-:Y:S01]  /*4fd0*/  UMOV UR36, UR29 ;  /* 0x0000001d00247c82 */ /* 0x000fe20008000000 */
[----:B------:R-:W-:Y:S01]  /*4fe0*/  SEL R0, RZ, 0x1, P0 ;  /* 0x00000001ff007807 */ /* 0x000fe20000000000 */
[----:B------:R-:W-:Y:S01]  /*4ff0*/  UIADD3 UR20, UPT, UPT, UR13, UR18, URZ ;  /* 0x000000120d147290 */ /* 0x000fe2000fffe0ff */
[----:B------:R-:W-:Y:S01]  /*5000*/  SEL R14, R14, RZ, P0 ;  /* 0x000000ff0e0e7207 */ /* 0x000fe20000000000 */
[----:B------:R-:W-:Y:S01]  /*5010*/  UIADD3 UR16, UPT, UPT, UR14, UR16, URZ ;  /* 0x000000100e107290 */ /* 0x000fe2000fffe0ff */
[----:B------:R-:W-:Y:S01]  /*5020*/  IMAD.U32 R9, RZ, RZ, UR4 ;  /* 0x00000004ff097e24 */ /* 0x000fe2000f8e00ff */
[----:B------:R-:W-:Y:S02]  /*5030*/  @!P1 R2UR UR4, R8 ;  /* 0x00000000080492ca */ /* 0x000fe400000e0000 */
[----:B------:R-:W-:Y:S02]  /*5040*/  LOP3.LUT R13, R13, R0, RZ, 0x3c, !PT ;  /* 0x000000000d0d7212 */ /* 0x000fe400078e3cff */
[----:B------:R-:W-:Y:S11]  /*5050*/  @!P1 R2UR UR5, R9 ;  /* 0x00000000090592ca */ /* 0x000ff600000e0000 */
[----:B------:R-:W-:Y:S02]  /*5060*/  @!UPT UIADD3 URZ, UPT, UPT, URZ, URZ, URZ ;  /* 0x000000fffffff290 */ /* 0x000fe4000fffe0ff */
[----:B------:R2:W-:Y:S01]  /*5070*/  @!UP0 UTMALDG.3D [UR8], [UR4], desc[UR6] ;  /* 0x00000608040085b4 */ /* 0x0005e20008011000 */
[----:B------:R2:W-:Y:S01]  /*5080*/  @!P1 SYNCS.ARRIVE.TRANS64.RED.A0TR RZ, [UR21+0x58], R7 ;  /* 0x00005807ffff99a7 */ /* 0x0005e20008300415 */
[----:B------:R-:W-:Y:S01]  /*5090*/  SYNCS.ARRIVE.TRANS64.RED.A1T0 RZ, [UR37], RZ ;  /* 0x000000ffffff79a7 */ /* 0x000fe20008100425 */
[----:B------:R-:W-:Y:S05]  /*50a0*/  BRA.U UP1, `(.L_x_85) ;  /* 0xfffffff101707547 */ /* 0x000fea000b83ffff */
[----:B------:R-:W-:-:S04]  /*50b0*/  SHF.L.U32 R2, R15, 0x1f, RZ ;  /* 0x0000001f0f027819 */ /* 0x000fc800000006ff */
[----:B------:R-:W3:Y:S02]  /*50c0*/  SYNCS.PHASECHK.TRANS64.TRYWAIT P0, [UR21+0x60], R2 ;  /* 0x00006002ff0075a7 */ /* 0x000ee40008001115 */
[----:B---3--:R-:W-:Y:S05]  /*50d0*/  @!P0 BRA `(.L_x_86) ;  /* 0x0000003c00c48947 */ /* 0x008fea0003800000 */
.L_x_176:
[----:B------:R-:W4:Y:S02]  /*50e0*/  SYNCS.PHASECHK.TRANS64.TRYWAIT P0, [UR21+0x68], R2 ;  /* 0x00006802ff0075a7 */ /* 0x000f240008001115 */
[----:B----4-:R-:W-:Y:S05]  /*50f0*/  @!P0 BRA `(.L_x_87) ;  /* 0x0000003c00d48947 */ /* 0x010fea0003800000 */
.L_x_178:
[----:B------:R-:W4:Y:S02]  /*5100*/  SYNCS.PHASECHK.TRANS64.TRYWAIT P0, [UR21+0x70], R2 ;  /* 0x00007002ff0075a7 */ /* 0x000f240008001115 */
[----:B----4-:R-:W-:Y:S05]  /*5110*/  @!P0 BRA `(.L_x_88) ;  /* 0x0000003c00e48947 */ /* 0x010fea0003800000 */
.L_x_180:
[----:B---3--:R-:W-:-:S07]  /*5120*/  MOV R0, UR21 ;  /* 0x0000001500007c02 */ /* 0x008fce0008000f00 */
.L_x_89:
[----:B---3--:R-:W-:-:S04]  /*5130*/  SHF.L.U32 R2, R15, 0x1f, RZ ;  /* 0x0000001f0f027819 */ /* 0x008fc800000006ff */
[----:B------:R3:W4:Y:S03]  /*5140*/  SYNCS.PHASECHK.TRANS64.TRYWAIT P0, [R0+URZ+0x78], R2 ;  /* 0x00007802000075a7 */ /* 0x00072600080011ff */
[----:B----4-:R-:W-:Y:S05]  /*5150*/  @!P0 NANOSLEEP.SYNCS 0x989680 ;  /* 0x009896800000895d */ /* 0x010fea0003900000 */
[----:B------:R-:W4:Y:S02]  /*5160*/  @!P0 SYNCS.PHASECHK.TRANS64 P0, [R0+URZ+0x78], R2 ;  /* 0x00007802000085a7 */ /* 0x000f2400080010ff */
[----:B-12-4-:R-:W-:Y:S05]  /*5170*/  @P0 EXIT ;  /* 0x000000000000094d */ /* 0x016fea0003800000 */
[----:B------:R-:W-:Y:S05]  /*5180*/  BRA `(.L_x_89) ;  /* 0xfffffffc00e87947 */ /* 0x000fea000383ffff */
.L_x_74:
[----:B------:R-:W-:-:S06]  /*5190*/  UISETP.GE.AND UP0, UPT, UR17, 0x4, UPT ;  /* 0x000000041100788c */ /* 0x000fcc000bf06270 */
[----:B------:R-:W-:-:S13]  /*51a0*/  PLOP3.LUT P0, PT, PT, PT, UP0, 0x80, 0x8 ;  /* 0x000000000008781c */ /* 0x000fda0003f0f008 */
[----:B-1----:R-:W-:Y:S05]  /*51b0*/  @!P0 EXIT ;  /* 0x000000000000894d */ /* 0x002fea0003800000 */
[----:B------:R-:W1:Y:S08]  /*51c0*/  S2UR UR4, SR_CgaCtaId ;  /* 0x00000000000479c3 */ /* 0x000e700000008800 */
[----:B------:R-:W-:Y:S01]  /*51d0*/  BAR.SYNC.DEFER_BLOCKING 0x6, 0xa0 ;  /* 0x0182800000007b1d */ /* 0x000fe20000010000 */
[C---:B------:R-:W-:Y:S01]  /*51e0*/  IMAD.SHL.U32 R3, R57.reuse, 0x20, RZ ;  /* 0x0000002039037824 */ /* 0x040fe200078e00ff */
[C---:B------:R-:W-:Y:S01]  /*51f0*/  LOP3.LUT P0, RZ, R57.reuse, 0x4, RZ, 0xc0, !PT ;  /* 0x0000000439ff7812 */ /* 0x040fe2000780c0ff */
[C---:B------:R-:W-:Y:S01]  /*5200*/  IMAD.SHL.U32 R2, R57.reuse, 0x10, RZ ;  /* 0x0000001039027824 */ /* 0x040fe200078e00ff */
[----:B------:R-:W-:Y:S01]  /*5210*/  CS2R R52, SRZ ;  /* 0x0000000000347805 */ /* 0x000fe2000001ff00 */
[----:B------:R-:W-:Y:S01]  /*5220*/  IMAD.SHL.U32 R44, R57, 0x4, RZ ;  /* 0x00000004392c7824 */ /* 0x000fe200078e00ff */
[----:B------:R-:W-:-:S02]  /*5230*/  UMOV UR44, 0x400 ;  /* 0x00000400002c7882 */ /* 0x000fc40000000000 */
[----:B------:R-:W2:Y:S01]  /*5240*/  LDC.64 R42, c[0x0][0x8b0] ;  /* 0x00022c00ff2a7b82 */ /* 0x000ea20000000a00 */
[----:B------:R-:W-:Y:S01]  /*5250*/  LOP3.LUT R4, R3, 0xc0, RZ, 0xc0, !PT ;  /* 0x000000c003047812 */ /* 0x000fe200078ec0ff */
[----:B------:R-:W-:Y:S01]  /*5260*/  IMAD.U32 R23, R57, 0x10000, RZ ;  /* 0x0001000039177824 */ /* 0x000fe200078e00ff */
[----:B------:R-:W-:Y:S01]  /*5270*/  LOP3.LUT R2, R2, 0x600, RZ, 0xc0, !PT ;  /* 0x0000060002027812 */ /* 0x000fe200078ec0ff */
[----:B------:R-:W-:Y:S01]  /*5280*/  IMAD.MOV.U32 R56, RZ, RZ, 0x20 ;  /* 0x00000020ff387424 */ /* 0x000fe200078e00ff */
[----:B------:R-:W-:Y:S01]  /*5290*/  LOP3.LUT R44, R4, 0x18, R44, 0xf8, !PT ;  /* 0x00000018042c7812 */ /* 0x000fe200078ef82c */
[----:B------:R-:W-:Y:S01]  /*52a0*/  IMAD.MOV.U32 R55, RZ, RZ, 0x1 ;  /* 0x00000001ff377424 */ /* 0x000fe200078e00ff */
[----:B------:R-:W-:Y:S01]  /*52b0*/  SHF.R.U32.HI R4, RZ, 0x1, R57 ;  /* 0x00000001ff047819 */ /* 0x000fe20000011639 */
[----:B------:R-:W3:Y:S01]  /*52c0*/  LDC.64 R40, c[0x0][0x8a8] ;  /* 0x00022a00ff287b82 */ /* 0x000ee20000000a00 */
[--C-:B------:R-:W-:Y:S01]  /*52d0*/  LOP3.LUT R2, R2, 0x20, R3.reuse, 0xf8, !PT ;  /* 0x0000002002027812 */ /* 0x100fe200078ef803 */
[----:B------:R-:W-:Y:S01]  /*52e0*/  IMAD.MOV.U32 R22, RZ, RZ, RZ ;  /* 0x000000ffff167224 */ /* 0x000fe200078e00ff */
[----:B------:R-:W-:Y:S01]  /*52f0*/  LOP3.LUT R23, R23, 0x600000, RZ, 0xc0, !PT ;  /* 0x0060000017177812 */ /* 0x000fe200078ec0ff */
[----:B------:R-:W-:Y:S01]  /*5300*/  IMAD.MOV.U32 R54, RZ, RZ, RZ ;  /* 0x000000ffff367224 */ /* 0x000fe200078e00ff */
[----:B------:R-:W-:Y:S01]  /*5310*/  LOP3.LUT R44, R44, 0x8, R4, 0x78, !PT ;  /* 0x000000082c2c7812 */ /* 0x000fe200078e7804 */
[----:B------:R-:W4:Y:S01]  /*5320*/  LDCU UR59, c[0x0][0x370] ;  /* 0x00006e00ff3b77ac */ /* 0x000f220008000800 */
[----:B------:R-:W-:-:S02]  /*5330*/  LOP3.LUT R2, R2, 0x100, R3, 0xf8, !PT ;  /* 0x0000010002027812 */ /* 0x000fc400078ef803 */
[----:B------:R-:W-:Y:S01]  /*5340*/  LOP3.LUT R57, R57, 0x60, RZ, 0xc0, !PT ;  /* 0x0000006039397812 */ /* 0x000fe200078ec0ff */
[----:B-1----:R-:W-:Y:S01]  /*5350*/  ULEA UR44, UR4, UR44, 0x18 ;  /* 0x0000002c042c7291 */ /* 0x002fe2000f8ec0ff */
[----:B------:R-:W-:Y:S01]  /*5360*/  LOP3.LUT R44, R2, R44, RZ, 0xfc, !PT ;  /* 0x0000002c022c7212 */ /* 0x000fe200078efcff */
[----:B------:R-:W1:Y:S01]  /*5370*/  LDCU UR43, c[0x0][0xb0c] ;  /* 0x00016180ff2b77ac */ /* 0x000e620008000800 */
[----:B------:R-:W-:Y:S01]  /*5380*/  SEL R56, R56, 0xffffffe0, !P0 ;  /* 0xffffffe038387807 */ /* 0x000fe20004000000 */
[----:B------:R-:W-:Y:S01]  /*5390*/  UIADD3 UR4, UPT, UPT, UR44, 0x200, URZ ;  /* 0x000002002c047890 */ /* 0x000fe2000fffe0ff */
[----:B------:R-:W1:Y:S04]  /*53a0*/  LDCU UR39, c[0x0][0xb30] ;  /* 0x00016600ff2777ac */ /* 0x000e680008000800 */
[----:B------:R-:W4:Y:S01]  /*53b0*/  LDS R0, [UR44+0x140] ;  /* 0x0001402cff007984 */ /* 0x000f220008000800 */
[----:B------:R-:W-:Y:S01]  /*53c0*/  IMAD.U32 R50, RZ, RZ, UR4 ;  /* 0x00000004ff327e24 */ /* 0x000fe2000f8e00ff */
[----:B------:R-:W1:Y:S01]  /*53d0*/  LDCU.64 UR56, c[0x0][0x888] ;  /* 0x00011100ff3877ac */ /* 0x000e620008000a00 */
[----:B------:R-:W1:Y:S01]  /*53e0*/  LDCU.64 UR40, c[0x0][0xb28] ;  /* 0x00016500ff2877ac */ /* 0x000e620008000a00 */
[----:B------:R-:W1:Y:S01]  /*53f0*/  LDCU.64 UR62, c[0x0][0x890] ;  /* 0x00011200ff3e77ac */ /* 0x000e620008000a00 */
[----:B------:R-:W1:Y:S01]  /*5400*/  LDCU.128 UR52, c[0x0][0xb10] ;  /* 0x00016200ff3477ac */ /* 0x000e620008000c00 */
[----:B------:R-:W1:Y:S01]  /*5410*/  LDCU UR58, c[0x0][0x374] ;  /* 0x00006e80ff3a77ac */ /* 0x000e620008000800 */
[----:B------:R-:W-:Y:S01]  /*5420*/  UMOV UR47, URZ ;  /* 0x000000ff002f7c82 */ /* 0x000fe20008000000 */
[----:B------:R-:W-:Y:S01]  /*5430*/  UMOV UR46, URZ ;  /* 0x000000ff002e7c82 */ /* 0x000fe20008000000 */
[----:B-1234-:R-:W-:-:S07]  /*5440*/  IMAD.IADD R23, R0, 0x1, R23 ;  /* 0x0000000100177824 */ /* 0x01efce00078e0217 */
.L_x_133:
[C---:B------:R-:W-:Y:S02]  /*5450*/  LEA R3, R52.reuse, UR44, 0x3 ;  /* 0x0000002c34037c11 */ /* 0x040fe4000f8e18ff */
[----:B------:R-:W-:Y:S02]  /*5460*/  SHF.L.U32 R0, R53, 0x1f, RZ ;  /* 0x0000001f35007819 */ /* 0x000fe400000006ff */
[----:B-1----:R-:W-:Y:S02]  /*5470*/  LEA R4, R52, UR44, 0x4 ;  /* 0x0000002c34047c11 */ /* 0x002fe4000f8e20ff */
[----:B------:R-:W1:Y:S02]  /*5480*/  SYNCS.PHASECHK.TRANS64.TRYWAIT P0, [R3+URZ+0x90], R0 ;  /* 0x00009000030075a7 */ /* 0x000e6400080011ff */
[----:B-12---:R-:W-:Y:S05]  /*5490*/  @!P0 BRA `(.L_x_90) ;  /* 0x0000003c001c8947 */ /* 0x006fea0003800000 */
.L_x_181:
[----:B------:R-:W2:Y:S01]  /*54a0*/  LDS.128 R4, [R4+0x120] ;  /* 0x0001200004047984 */ /* 0x000ea20000000c00 */
[----:B------:R-:W-:Y:S01]  /*54b0*/  UISETP.GE.AND UP0, UPT, UR42, 0x1, UPT ;  /* 0x000000012a00788c */ /* 0x000fe2000bf06270 */
[----:B------:R-:W-:Y:S01]  /*54c0*/  @!PT LDS RZ, [RZ] ;  /* 0x00000000fffff984 */ /* 0x000fe20000000800 */
[----:B------:R-:W-:Y:S01]  /*54d0*/  @!PT LDS RZ, [RZ] ;  /* 0x00000000fffff984 */ /* 0x000fe20000000800 */
[----:B------:R-:W-:Y:S01]  /*54e0*/  @!PT LDS RZ, [RZ] ;  /* 0x00000000fffff984 */ /* 0x000fe20000000800 */
[----:B------:R-:W-:Y:S01]  /*54f0*/  @!PT LDS RZ, [RZ] ;  /* 0x00000000fffff984 */ /* 0x000fe20000000800 */
[----:B------:R3:W-:Y:S06]  /*5500*/  MEMBAR.ALL.CTA ;  /* 0x0000000000007992 */ /* 0x0007ec0000008000 */
[----:B---3--:R-:W3:Y:S01]  /*5510*/  FENCE.VIEW.ASYNC.S ;  /* 0x00000000000073c6 */ /* 0x008ee20000000000 */
[----:B--2---:R-:W-:Y:S11]  /*5520*/  LOP3.LUT P0, RZ, R6, 0x1, RZ, 0xc0, !PT ;  /* 0x0000000106ff7812 */ /* 0x004ff6000780c0ff */
[----:B------:R-:W-:Y:S02]  /*5530*/  @!UPT UIADD3 URZ, UPT, UPT, URZ, URZ, URZ ;  /* 0x000000fffffff290 */ /* 0x000fe4000fffe0ff */
[----:B---3--:R-:W-:Y:S01]  /*5540*/  VOTEU.ANY UP1, P0 ;  /* 0x0000000000ff7886 */ /* 0x008fe20000020100 */
[----:B------:R-:W-:Y:S01]  /*5550*/  PLOP3.LUT P0, PT, PT, PT, UP1, 0x80, 0x8 ;  /* 0x000000000008781c */ /* 0x000fe20003f0f018 */
[----:B------:R-:W-:Y:S11]  /*5560*/  UP2UR UR61, UPR, URZ, 0x2 ;  /* 0x00000002ff3d7883 */ /* 0x000ff60008000000 */
[----:B------:R-:W-:Y:S01]  /*5570*/  @!UPT UIADD3 URZ, UPT, UPT, URZ, URZ, URZ ;  /* 0x000000fffffff290 */ /* 0x000fe2000fffe0ff */
[----:B-1----:R-:W-:Y:S02]  /*5580*/  @P0 SHF.R.U32.HI R0, RZ, 0x10, R5 ;  /* 0x00000010ff000819 */ /* 0x002fe40000011605 */
        /* <DEDUP_REMOVED lines=12> */
[----:B------:R-:W2:Y:S01]  /*5650*/  LDCU UR12, c[0x0][0xb20] ;  /* 0x00016400ff0c77ac */ /* 0x000ea20008000800 */
[----:B------:R-:W-:Y:S02]  /*5660*/  UIMAD.WIDE.U32 UR4, UR58, UR55, URZ ;  /* 0x000000373a0472a5 */ /* 0x000fe4000f8e00ff */
[----:B------:R-:W-:Y:S02]  /*5670*/  UIMAD.WIDE.U32 UR6, UR59, UR52, URZ ;  /* 0x000000343b0672a5 */ /* 0x000fe4000f8e00ff */
[----:B------:R-:W-:Y:S02]  /*5680*/  UISETP.NE.AND UP0, UPT, UR54, 0x1, UPT ;  /* 0x000000013600788c */ /* 0x000fe4000bf05270 */
[----:B------:R-:W-:Y:S02]  /*5690*/  UIMAD.WIDE.U32 UR8, UR37, UR55, URZ ;  /* 0x00000037250872a5 */ /* 0x000fe4000f8e00ff */
[----:B------:R-:W-:Y:S02]  /*56a0*/  UIMAD.WIDE.U32 UR10, UR38, UR52, URZ ;  /* 0x00000034260a72a5 */ /* 0x000fe4000f8e00ff */
[----:B------:R-:W-:Y:S02]  /*56b0*/  UISETP.NE.AND UP1, UPT, UR43, 0x1, UPT ;  /* 0x000000012b00788c */ /* 0x000fe4000bf25270 */
[----:B------:R-:W-:Y:S01]  /*56c0*/  UISETP.NE.AND UP2, UPT, UR42, 0x1, UPT ;  /* 0x000000012a00788c */ /* 0x000fe2000bf45270 */
[----:B------:R-:W-:Y:S02]  /*56d0*/  UMOV UR4, UR5 ;  /* 0x0000000500047c82 */ /* 0x000fe40008000000 */
[----:B--2---:R-:W-:Y:S03]  /*56e0*/  USHF.R.U32.HI UR5, URZ, UR12, UR4 ;  /* 0x0000000cff057299 */ /* 0x004fe60008011604 */
[----:B------:R-:W-:Y:S02]  /*56f0*/  UMOV UR4, UR7 ;  /* 0x0000000700047c82 */ /* 0x000fe40008000000 */
[----:B------:R-:W-:Y:S02]  /*5700*/  USHF.R.U32.HI UR7, URZ, UR53, UR4 ;  /* 0x00000035ff077299 */ /* 0x000fe40008011604 */
[----:B------:R-:W-:Y:S02]  /*5710*/  USEL UR4, UR58, UR5, !UP0 ;  /* 0x000000053a047287 */ /* 0x000fe4000c000000 */
[----:B------:R-:W-:Y:S01]  /*5720*/  USEL UR7, UR59, UR7, !UP1 ;  /* 0x000000073b077287 */ /* 0x000fe2000c800000 */
[----:B------:R-:W-:Y:S01]  /*5730*/  UMOV UR5, UR9 ;  /* 0x0000000900057c82 */ /* 0x000fe20008000000 */
[----:B------:R-:W-:Y:S02]  /*5740*/  UIMAD.WIDE.U32 UR8, UR4, UR40, URZ ;  /* 0x00000028040872a5 */ /* 0x000fe4000f8e00ff */
[----:B------:R-:W-:Y:S03]  /*5750*/  USHF.R.U32.HI UR6, URZ, UR12, UR5 ;  /* 0x0000000cff067299 */ /* 0x000fe60008011605 */
[----:B------:R-:W-:Y:S01]  /*5760*/  UMOV UR5, UR11 ;  /* 0x0000000b00057c82 */ /* 0x000fe20008000000 */
[----:B------:R-:W-:Y:S02]  /*5770*/  UIMAD.WIDE.U32 UR10, UR7, UR40, URZ ;  /* 0x00000028070a72a5 */ /* 0x000fe4000f8e00ff */
[----:B------:R-:W-:Y:S02]  /*5780*/  USHF.R.U32.HI UR12, URZ, UR53, UR5 ;  /* 0x00000035ff0c7299 */ /* 0x000fe40008011605 */
[----:B------:R-:W-:Y:S01]  /*5790*/  USEL UR6, UR37, UR6, !UP0 ;  /* 0x0000000625067287 */ /* 0x000fe2000c000000 */
[----:B------:R-:W-:Y:S02]  /*57a0*/  UMOV UR5, UR9 ;  /* 0x0000000900057c82 */ /* 0x000fe40008000000 */
[----:B------:R-:W-:Y:S01]  /*57b0*/  UMOV UR10, UR11 ;  /* 0x0000000b000a7c82 */ /* 0x000fe20008000000 */
[----:B------:R-:W-:Y:S02]  /*57c0*/  @UP2 USHF.R.U32.HI UR4, URZ, UR41, UR5 ;  /* 0x00000029ff042299 */ /* 0x000fe40008011605 */
[----:B------:R-:W-:Y:S02]  /*57d0*/  @UP2 USHF.R.U32.HI UR7, URZ, UR41, UR10 ;  /* 0x00000029ff072299 */ /* 0x000fe4000801160a */
[----:B------:R-:W-:Y:S02]  /*57e0*/  UIMAD UR4, UR42, UR4, URZ ;  /* 0x000000042a0472a4 */ /* 0x000fe4000f8e02ff */
        /* <DEDUP_REMOVED lines=8> */
[----:B------:R-:W-:Y:S02]  /*5870*/  USEL UR11, UR6, UR4, !UP2 ;  /* 0x00000004060b7287 */ /* 0x000fe4000d000000 */
[----:B------:R-:W-:Y:S02]  /*5880*/  UIADD3 UR8, UPT, UPT, -UR5, URZ, URZ ;  /* 0x000000ff05087290 */ /* 0x000fe4000fffe1ff */
[----:B------:R-:W-:Y:S01]  /*5890*/  UIADD3 UR10, UPT, UPT, -UR11, URZ, URZ ;  /* 0x000000ff0b0a7290 */ /* 0x000fe2000fffe1ff */
[----:B------:R-:W-:Y:S01]  /*58a0*/  @!UP0 UMOV UR4, UR9 ;  /* 0x0000000900048c82 */ /* 0x000fe20008000000 */
[----:B------:R-:W-:Y:S02]  /*58b0*/  UIADD3 UR9, UPT, UPT, -UR6, URZ, URZ ;  /* 0x000000ff06097290 */ /* 0x000fe4000fffe1ff */
[----:B------:R-:W-:Y:S02]  /*58c0*/  @!UP0 USHF.R.U32.HI UR4, URZ, UR41, UR4 ;  /* 0x00000029ff048299 */ /* 0x000fe40008011604 */
[----:B------:R-:W-:Y:S02]  /*58d0*/  UIMAD UR10, UR42, UR10, UR6 ;  /* 0x0000000a2a0a72a4 */ /* 0x000fe4000f8e0206 */
[----:B------:R-:W-:Y:S04]  /*58e0*/  @!UP0 USEL UR4, UR5, UR4, !UP2 ;  /* 0x0000000405048287 */ /* 0x000fe8000d000000 */
[----:B------:R-:W-:Y:S02]  /*58f0*/  @!UP0 UIMAD UR10, UR7, UR10, UR4 ;  /* 0x0000000a070a82a4 */ /* 0x000fe4000f8e0204 */
[----:B------:R-:W-:Y:S02]  /*5900*/  @!UP0 UIADD3 UR11, UPT, UPT, UR11, -UR4, URZ ;  /* 0x800000040b0b8290 */ /* 0x000fe4000fffe0ff */
[----:B------:R-:W-:Y:S02]  /*5910*/  UIMAD UR7, UR43, UR8, UR38 ;  /* 0x000000082b0772a4 */ /* 0x000fe4000f8e0226 */
[----:B------:R-:W-:Y:S02]  /*5920*/  @!UP0 UIMAD UR6, UR11, UR42, UR5 ;  /* 0x0000002a0b0682a4 */ /* 0x000fe4000f8e0205 */
[----:B------:R-:W-:Y:S01]  /*5930*/  UIMAD UR4, UR54, UR9, UR37 ;  /* 0x00000009360472a4 */ /* 0x000fe2000f8e0225 */
[----:B------:R-:W-:Y:S02]  /*5940*/  @!UP0 UMOV UR5, UR10 ;  /* 0x0000000a00058c82 */ /* 0x000fe40008000000 */
[----:B------:R-:W-:Y:S02]  /*5950*/  UIMAD UR38, UR5, UR43, UR7 ;  /* 0x0000002b052672a4 */ /* 0x000fe4000f8e0207 */
[----:B------:R-:W-:Y:S11]  /*5960*/  UIMAD UR37, UR6, UR54, UR4 ;  /* 0x00000036062572a4 */ /* 0x000ff6000f8e0204 */
[----:B------:R-:W-:Y:S01]  /*5970*/  @!UPT UIADD3 URZ, UPT, UPT, URZ, URZ, URZ ;  /* 0x000000fffffff290 */ /* 0x000fe2000fffe0ff */
.L_x_91:
[----:B------:R-:W-:Y:S01]  /*5980*/  UISETP.NE.AND UP0, UPT, UR39, 0x1, UPT ;  /* 0x000000012700788c */ /* 0x000fe2000bf05270 */
[----:B------:R-:W-:Y:S01]  /*5990*/  LOP3.LUT P0, RZ, R50, 0x1b0, RZ, 0xc0, !PT ;  /* 0x000001b032ff7812 */ /* 0x000fe2000780c0ff */
[----:B------:R-:W-:Y:S01]  /*59a0*/  USHF.L.U32 UR50, UR16, 0x6, URZ ;  /* 0x0000000610327899 */ /* 0x000fe200080006ff */
[----:B------:R-:W-:Y:S01]  /*59b0*/  BSSY.RECONVERGENT B6, `(.L_x_92) ;  /* 0x0000034000067945 */ /* 0x000fe20003800200 */
[----:B------:R-:W-:Y:S01]  /*59c0*/  USHF.L.U32 UR49, UR20, 0x7, URZ ;  /* 0x0000000714317899 */ /* 0x000fe200080006ff */
[----:B------:R-:W-:Y:S06]  /*59d0*/  IADD3 R52, PT, PT, R52, 0x1, RZ ;  /* 0x0000000134347810 */ /* 0x000fec0007ffe0ff */
[----:B------:R-:W2:Y:S01]  /*59e0*/  @!UP0 LDCU.128 UR12, c[0x0][0xb10] ;  /* 0x00016200ff0c87ac */ /* 0x000ea20008000c00 */
[----:B------:R-:W3:Y:S01]  /*59f0*/  @!UP0 LDCU UR5, c[0x0][0xb0c] ;  /* 0x00016180ff0587ac */ /* 0x000ee20008000800 */
[----:B------:R-:W4:Y:S01]  /*5a00*/  @!UP0 LDCU UR10, c[0x0][0xb20] ;  /* 0x00016400ff0a87ac */ /* 0x000f220008000800 */
[----:B--2---:R-:W-:Y:S02]  /*5a10*/  UIMAD.WIDE.U32 UR8, UR38, UR12, URZ ;  /* 0x0000000c260872a5 */ /* 0x004fe4000f8e00ff */
[----:B------:R-:W-:Y:S02]  /*5a20*/  UIMAD.WIDE.U32 UR6, UR37, UR15, URZ ;  /* 0x0000000f250672a5 */ /* 0x000fe4000f8e00ff */
[----:B------:R-:W-:Y:S03]  /*5a30*/  @!UP0 UISETP.NE.AND UP1, UPT, UR14, 0x1, UPT ;  /* 0x000000010e00888c */ /* 0x000fe6000bf25270 */
[----:B------:R-:W-:Y:S01]  /*5a40*/  @!UP0 UMOV UR4, UR9 ;  /* 0x0000000900048c82 */ /* 0x000fe20008000000 */
[----:B---3--:R-:W-:Y:S02]  /*5a50*/  @!UP0 UISETP.NE.AND UP2, UPT, UR5, 0x1, UPT ;  /* 0x000000010500888c */ /* 0x008fe4000bf45270 */
[----:B------:R-:W-:Y:S01]  /*5a60*/  @!UP0 USHF.R.U32.HI UR4, URZ, UR13, UR4 ;  /* 0x0000000dff048299 */ /* 0x000fe20008011604 */
[----:B------:R-:W-:Y:S02]  /*5a70*/  @!UP0 UMOV UR6, UR7 ;  /* 0x0000000700068c82 */ /* 0x000fe40008000000 */
[----:B----4-:R-:W-:Y:S02]  /*5a80*/  @!UP0 USHF.R.U32.HI UR6, URZ, UR10, UR6 ;  /* 0x0000000aff068299 */ /* 0x010fe40008011606 */
[----:B------:R-:W-:Y:S02]  /*5a90*/  @!UP0 USEL UR7, UR38, UR4, !UP2 ;  /* 0x0000000426078287 */ /* 0x000fe4000d000000 */
[----:B------:R-:W-:Y:S04]  /*5aa0*/  @!UP0 USEL UR6, UR37, UR6, !UP1 ;  /* 0x0000000625068287 */ /* 0x000fe8000c800000 */
[----:B------:R-:W-:Y:S02]  /*5ab0*/  @!UP0 UIADD3 UR4, UPT, UPT, -UR7, UR6, URZ ;  /* 0x0000000607048290 */ /* 0x000fe4000fffe1ff */
[----:B------:R-:W-:Y:S02]  /*5ac0*/  @!UP0 UIADD3 UR6, UPT, UPT, UR7, -UR6, URZ ;  /* 0x8000000607068290 */ /* 0x000fe4000fffe0ff */
[----:B------:R-:W-:Y:S02]  /*5ad0*/  @!UP0 UIMAD UR38, UR4, UR5, UR38 ;  /* 0x00000005042682a4 */ /* 0x000fe4000f8e0226 */
[----:B------:R-:W-:Y:S01]  /*5ae0*/  @!UP0 UIMAD UR37, UR6, UR14, UR37 ;  /* 0x0000000e062582a4 */ /* 0x000fe2000f8e0225 */
[----:B------:R-:W-:Y:S11]  /*5af0*/  @!P0 BRA `(.L_x_93) ;  /* 0x00000000007c8947 */ /* 0x000ff60003800000 */
[----:B------:R-:W2:Y:S01]  /*5b00*/  LDCU.64 UR8, c[0x4][0x80] ;  /* 0x01001000ff0877ac */ /* 0x000ea20008000a00 */
[----:B------:R-:W-:Y:S01]  /*5b10*/  MOV R2, 0x0 ;  /* 0x0000000000027802 */ /* 0x000fe20000000f00 */
[----:B------:R-:W-:Y:S02]  /*5b20*/  HFMA2 R12, -RZ, RZ, 0, 5.9604644775390625e-08 ;  /* 0x00000001ff0c7431 */ /* 0x000fe400000001ff */
[----:B------:R-:W-:Y:S01]  /*5b30*/  IMAD.MOV.U32 R8, RZ, RZ, 0x70 ;  /* 0x00000070ff087424 */ /* 0x000fe200078e00ff */
[----:B------:R3:W4:Y:S01]  /*5b40*/  LDC.64 R14, c[0x4][R2] ;  /* 0x01000000020e7b82 */ /* 0x0007220000000a00 */
[----:B------:R-:W1:Y:S01]  /*5b50*/  LDCU.64 UR6, c[0x4][0x88] ;  /* 0x01001100ff0677ac */ /* 0x000e620008000a00 */
[----:B------:R-:W-:Y:S01]  /*5b60*/  IMAD.MOV.U32 R13, RZ, RZ, RZ ;  /* 0x000000ffff0d7224 */ /* 0x000fe200078e00ff */
[----:B------:R-:W1:Y:S01]  /*5b70*/  LDCU.64 UR4, c[0x4][0x8] ;  /* 0x01000100ff0477ac */ /* 0x000e620008000a00 */
[----:B--2---:R-:W-:Y:S01]  /*5b80*/  MOV R5, UR9 ;  /* 0x0000000900057c02 */ /* 0x004fe20008000f00 */
[----:B------:R-:W-:Y:S01]  /*5b90*/  IMAD.U32 R4, RZ, RZ, UR8 ;  /* 0x00000008ff047e24 */ /* 0x000fe2000f8e00ff */
[----:B-1----:R-:W-:Y:S01]  /*5ba0*/  MOV R7, UR7 ;  /* 0x0000000700077c02 */ /* 0x002fe20008000f00 */
[----:B------:R-:W-:Y:S01]  /*5bb0*/  IMAD.U32 R6, RZ, RZ, UR6 ;  /* 0x00000006ff067e24 */ /* 0x000fe2000f8e00ff */
[----:B------:R-:W-:Y:S01]  /*5bc0*/  MOV R11, UR5 ;  /* 0x00000005000b7c02 */ /* 0x000fe20008000f00 */
[----:B------:R-:W-:Y:S02]  /*5bd0*/  IMAD.U32 R10, RZ, RZ, UR4 ;  /* 0x00000004ff0a7e24 */ /* 0x000fe4000f8e00ff */
[----:B------:R-:W-:Y:S07]  /*5be0*/  LEPC R20, `(.L_x_94) ;  /* 0x000000001014794e */ /* 0x000fee0000000000 */
[----:B---345:R-:W-:Y:S05]  /*5bf0*/  CALL.ABS.NOINC R14 ;  /* 0x000000000e007343 */ /* 0x038fea0003c00000 */
.L_x_94:
[----:B------:R-:W1:Y:S01]  /*5c00*/  LDCU.64 UR8, c[0x4][0x80] ;  /* 0x01001000ff0877ac */ /* 0x000e620008000a00 */
[----:B------:R-:W2:Y:S01]  /*5c10*/  LDC.64 R2, c[0x4][R2] ;  /* 0x0100000002027b82 */ /* 0x000ea20000000a00 */
[----:B------:R-:W-:Y:S02]  /*5c20*/  HFMA2 R12, -RZ, RZ, 0, 5.9604644775390625e-08 ;  /* 0x00000001ff0c7431 */ /* 0x000fe400000001ff */
[----:B------:R-:W-:Y:S02]  /*5c30*/  IMAD.MOV.U32 R8, RZ, RZ, 0x70 ;  /* 0x00000070ff087424 */ /* 0x000fe400078e00ff */
[----:B------:R-:W-:Y:S01]  /*5c40*/  IMAD.MOV.U32 R13, RZ, RZ, RZ ;  /* 0x000000ffff0d7224 */ /* 0x000fe200078e00ff */
[----:B------:R-:W3:Y:S01]  /*5c50*/  LDCU.64 UR6, c[0x4][0x88] ;  /* 0x01001100ff0677ac */ /* 0x000ee20008000a00 */
[----:B------:R-:W4:Y:S01]  /*5c60*/  LDCU.64 UR4, c[0x4][0x8] ;  /* 0x01000100ff0477ac */ /* 0x000f220008000a00 */
[----:B-1----:R-:W-:Y:S02]  /*5c70*/  MOV R4, UR8 ;  /* 0x0000000800047c02 */ /* 0x002fe40008000f00 */
[----:B------:R-:W-:Y:S02]  /*5c80*/  MOV R5, UR9 ;  /* 0x0000000900057c02 */ /* 0x000fe40008000f00 */
[----:B---3--:R-:W-:Y:S01]  /*5c90*/  MOV R7, UR7 ;  /* 0x0000000700077c02 */ /* 0x008fe20008000f00 */
[----:B------:R-:W-:Y:S01]  /*5ca0*/  IMAD.U32 R6, RZ, RZ, UR6 ;  /* 0x00000006ff067e24 */ /* 0x000fe2000f8e00ff */
[----:B----4-:R-:W-:Y:S01]  /*5cb0*/  MOV R11, UR5 ;  /* 0x00000005000b7c02 */ /* 0x010fe20008000f00 */
[----:B------:R-:W-:Y:S02]  /*5cc0*/  IMAD.U32 R10, RZ, RZ, UR4 ;  /* 0x00000004ff0a7e24 */ /* 0x000fe4000f8e00ff */
[----:B------:R-:W-:Y:S07]  /*5cd0*/  LEPC R20, `(.L_x_93) ;  /* 0x000000001014794e */ /* 0x000fee0000000000 */
[----:B--2---:R-:W-:Y:S05]  /*5ce0*/  CALL.ABS.NOINC R2 ;  /* 0x0000000002007343 */ /* 0x004fea0003c00000 */
.L_x_93:
[----:B------:R-:W-:Y:S05]  /*5cf0*/  BSYNC.RECONVERGENT B6 ;  /* 0x0000000000067941 */ /* 0x000fea0003800200 */
.L_x_92:
[----:B------:R-:W-:Y:S01]  /*5d00*/  R2UR UR4, R49 ;  /* 0x00000000310472ca */ /* 0x000fe200000e0000 */
[----:B------:R-:W-:Y:S01]  /*5d10*/  UISETP.NE.U32.AND UP0, UPT, UR62, URZ, UPT ;  /* 0x000000ff3e00728c */ /* 0x000fe2000bf05070 */
[----:B------:R-:W-:Y:S02]  /*5d20*/  ISETP.NE.U32.AND P4, PT, R42, RZ, PT ;  /* 0x000000ff2a00720c */ /* 0x000fe40003f85070 */
[----:B------:R-:W-:Y:S01]  /*5d30*/  ISETP.NE.U32.AND P2, PT, RZ, UR56, PT ;  /* 0x00000038ff007c0c */ /* 0x000fe2000bf45070 */
[----:B------:R-:W-:Y:S01]  /*5d40*/  UISETP.NE.AND.EX UP1, UPT, UR63, URZ, UPT, UP0 ;  /* 0x000000ff3f00728c */ /* 0x000fe2000bf25300 */
[----:B------:R-:W-:Y:S01]  /*5d50*/  ISETP.NE.AND.EX P4, PT, R43, RZ, PT, P4 ;  /* 0x000000ff2b00720c */ /* 0x000fe20003f85340 */
[----:B------:R-:W-:Y:S01]  /*5d60*/  UPLOP3.LUT UP0, UPT, UPT, UPT, UPT, 0x40, 0x4 ;  /* 0x000000000004789c */ /* 0x000fe20003f0e870 */
[----:B------:R-:W-:Y:S05]  /*5d70*/  ISETP.NE.AND.EX P2, PT, RZ, UR57, PT, P2 ;  /* 0x00000039ff007c0c */ /* 0x000fea000bf45320 */
[----:B------:R-:W-:Y:S06]  /*5d80*/  UISETP.NE.AND UP2, UPT, UR4, URZ, UPT ;  /* 0x000000ff0400728c */ /* 0x000fec000bf45270 */
[----:B------:R-:W-:Y:S05]  /*5d90*/  PLOP3.LUT P1, PT, PT, PT, UP2, 0x80, 0x8 ;  /* 0x000000000008781c */ /* 0x000fea0003f2f028 */
[----:B------:R-:W-:Y:S06]  /*5da0*/  @UP2 UPLOP3.LUT UP0, UPT, UPT, UPT, UP1, 0x80, 0x8 ;  /* 0x000000000008289c */ /* 0x000fec0003f0f010 */
[----:B------:R-:W-:Y:S01]  /*5db0*/  PLOP3.LUT P0, PT, PT, PT, UP0, 0x80, 0x8 ;  /* 0x000000000008781c */ /* 0x000fe20003f0f008 */
[----:B------:R-:W-:Y:S01]  /*5dc0*/  @!UPT UIADD3 URZ, UPT, UPT, URZ, URZ, URZ ;  /* 0x000000fffffff290 */ /* 0x000fe2000fffe0ff */
[----:B------:R-:W-:Y:S11]  /*5dd0*/  BRA.U !UP1, `(.L_x_95) ;  /* 0x00000001093c7547 */ /* 0x000ff6000b800000 */
[----:B------:R-:W-:Y:S01]  /*5de0*/  UISETP.NE.U32.AND UP0, UPT, UR56, URZ, UPT ;  /* 0x000000ff3800728c */ /* 0x000fe2000bf05070 */
[----:B-1----:R-:W-:Y:S01]  /*5df0*/  HFMA2 R0, -RZ, RZ, 0, 5.9604644775390625e-08 ;  /* 0x00000001ff007431 */ /* 0x002fe200000001ff */
[----:B------:R-:W1:Y:S01]  /*5e00*/  LDCU.64 UR8, c[0x0][0x358] ;  /* 0x00006b00ff0877ac */ /* 0x000e620008000a00 */
[----:B------:R-:W-:Y:S01]  /*5e10*/  IMAD.MOV.U32 R45, RZ, RZ, 0x1 ;  /* 0x00000001ff2d7424 */ /* 0x000fe200078e00ff */
[----:B------:R-:W-:Y:S06]  /*5e20*/  UISETP.NE.AND.EX UP0, UPT, UR57, URZ, UPT, UP0 ;  /* 0x000000ff3900728c */ /* 0x000fec000bf05300 */
[----:B------:R-:W-:Y:S05]  /*5e30*/  PLOP3.LUT P3, PT, PT, PT, UP0, 0x80, 0x8 ;  /* 0x000000000008781c */ /* 0x000fea0003f6f008 */
[----:B------:R-:W2:Y:S01]  /*5e40*/  @UP0 LDCU.64 UR4, c[0x0][0x888] ;  /* 0x00011100ff0407ac */ /* 0x000ea20008000a00 */
[----:B------:R-:W-:Y:S07]  /*5e50*/  @UP0 UIMAD UR6, UR36, UR62, URZ ;  /* 0x0000003e240602a4 */ /* 0x000fee000f8e02ff */
[----:B------:R-:W-:Y:S01]  /*5e60*/  @!P3 PRMT R45, R0, 0x7610, R45 ;  /* 0x00007610002db816 */ /* 0x000fe2000000002d */
[----:B--2---:R-:W-:Y:S06]  /*5e70*/  @UP0 UIMAD.WIDE UR4, UR6, 0x4, UR4 ;  /* 0x00000004060408a5 */ /* 0x004fec000f8e0204 */
[----:B------:R-:W-:Y:S01]  /*5e80*/  IMAD.U32 R2, RZ, RZ, UR4 ;  /* 0x00000004ff027e24 */ /* 0x000fe2000f8e00ff */
[----:B------:R-:W-:Y:S04]  /*5e90*/  MOV R3, UR5 ;  /* 0x0000000500037c02 */ /* 0x000fe80008000f00 */
[----:B------:R-:W2:Y:S01]  /*5ea0*/  @!UP0 LDCU UR4, c[0x0][0x880] ;  /* 0x00011000ff0487ac */ /* 0x000ea20008000800 */
[----:B-1---5:R3:W5:Y:S02]  /*5eb0*/  @P3 LDG.E R27, desc[UR8][R2.64] ;  /* 0x00000008021b3981 */ /* 0x022764000c1e1900 */
[----:B--23--:R-:W-:Y:S02]  /*5ec0*/  @!P3 IMAD.U32 R27, RZ, RZ, UR4 ;  /* 0x00000004ff1bbe24 */ /* 0x00cfe4000f8e00ff */
.L_x_95:
[----:B------:R-:W-:Y:S05]  /*5ed0*/  @!P4 BRA `(.L_x_96) ;  /* 0x000000000024c947 */ /* 0x000fea0003800000 */
[----:B------:R-:W-:Y:S01]  /*5ee0*/  ISETP.NE.U32.AND P3, PT, R40, RZ, PT ;  /* 0x000000ff2800720c */ /* 0x000fe20003f65070 */
[----:B------:R-:W2:Y:S03]  /*5ef0*/  LDCU.64 UR4, c[0x0][0x358] ;  /* 0x00006b00ff0477ac */ /* 0x000ea60008000a00 */
[----:B------:R-:W-:Y:S11]  /*5f00*/  ISETP.NE.AND.EX P3, PT, R41, RZ, PT, P3 ;  /* 0x000000ff2900720c */ /* 0x000ff60003f65330 */
[----:B------:R-:W-:Y:S02]  /*5f10*/  @!UPT UIADD3 URZ, UPT, UPT, URZ, URZ, URZ ;  /* 0x000000fffffff290 */ /* 0x000fe4000fffe0ff */
[----:B------:R-:W3:Y:S01]  /*5f20*/  @P3 LDC.64 R2, c[0x0][0x8a8] ;  /* 0x00022a00ff023b82 */ /* 0x000ee20000000a00 */
[----:B-1----:R-:W-:Y:S04]  /*5f30*/  @P3 IMAD R0, R42, UR36, RZ ;  /* 0x000000242a003c24 */ /* 0x002fe8000f8e02ff */
[----:B---3--:R-:W-:Y:S05]  /*5f40*/  @P3 IMAD.WIDE R2, R0, 0x4, R2 ;  /* 0x0000000400023825 */ /* 0x008fea00078e0202 */
[----:B--2--5:R2:W5:Y:S02]  /*5f50*/  @P3 LDG.E R24, desc[UR4][R2.64] ;  /* 0x0000000402183981 */ /* 0x024564000c1e1900 */
[----:B--2---:R-:W3:Y:S02]  /*5f60*/  @!P3 LDC R24, c[0x0][0x8a0] ;  /* 0x00022800ff18bb82 */ /* 0x004ee40000000800 */
.L_x_96:
[----:B-----5:R-:W-:Y:S01]  /*5f70*/  FSETP.NEU.AND P3, PT, R27, RZ, PT ;  /* 0x000000ff1b00720b */ /* 0x020fe20003f6d000 */
[----:B------:R-:W-:Y:S01]  /*5f80*/  IMAD.SHL.U32 R62, R44, 0x2, RZ ;  /* 0x000000022c3e7824 */ /* 0x000fe200078e00ff */
[----:B------:R-:W-:Y:S01]  /*5f90*/  SEL R4, RZ, 0xffffffff, P2 ;  /* 0xffffffffff047807 */ /* 0x000fe20001000000 */
[----:B------:R-:W-:Y:S01]  /*5fa0*/  BSSY B1, `(.L_x_97) ;  /* 0x0000036000017945 */ /* 0x000fe20003800000 */
[----:B------:R-:W-:Y:S01]  /*5fb0*/  @P1 LOP3.LUT P2, RZ, R45, 0xff, RZ, 0xc0, !PT ;  /* 0x000000ff2dff1812 */ /* 0x000fe2000784c0ff */
[----:B------:R-:W-:Y:S01]  /*5fc0*/  VIADD R60, R62, UR44 ;  /* 0x0000002c3e3c7c36 */ /* 0x000fe20008000000 */
[----:B-1----:R-:W-:Y:S01]  /*5fd0*/  @P1 SEL R0, RZ, 0xffffffff, P3 ;  /* 0xffffffffff001807 */ /* 0x002fe20001800000 */
[----:B------:R-:W-:Y:S01]  /*5fe0*/  IMAD.MOV.U32 R63, RZ, RZ, 0x1 ;  /* 0x00000001ff3f7424 */ /* 0x000fe200078e00ff */
[----:B------:R-:W-:Y:S01]  /*5ff0*/  LOP3.LUT R55, R55, 0x1, RZ, 0x3c, !PT ;  /* 0x0000000137377812 */ /* 0x000fe200078e3cff */
[----:B------:R-:W-:Y:S01]  /*6000*/  IMAD.MOV.U32 R61, RZ, RZ, RZ ;  /* 0x000000ffff3d7224 */ /* 0x000fe200078e00ff */
[----:B------:R-:W-:Y:S02]  /*6010*/  @P0 SEL R0, R4, R0, !P2 ;  /* 0x0000000004000207 */ /* 0x000fe40005000000 */
[----:B------:R-:W-:Y:S02]  /*6020*/  CS2R R38, SRZ ;  /* 0x0000000000267805 */ /* 0x000fe4000001ff00 */
[----:B------:R-:W-:Y:S02]  /*6030*/  LEA R26, R22, UR44, 0x3 ;  /* 0x0000002c161a7c11 */ /* 0x000fe4000f8e18ff */
[----:B------:R-:W-:Y:S02]  /*6040*/  CS2R R36, SRZ ;  /* 0x0000000000247805 */ /* 0x000fe4000001ff00 */
[----:B------:R-:W-:Y:S02]  /*6050*/  @P1 LOP3.LUT R0, R0, 0x1, RZ, 0xc0, !PT ;  /* 0x0000000100001812 */ /* 0x000fe400078ec0ff */
[----:B------:R-:W-:Y:S02]  /*6060*/  CS2R R30, SRZ ;  /* 0x00000000001e7805 */ /* 0x000fe4000001ff00 */
[----:B------:R-:W-:Y:S02]  /*6070*/  SHF.L.U32 R2, R54, 0x1f, RZ ;  /* 0x0000001f36027819 */ /* 0x000fe400000006ff */
[----:B------:R-:W-:Y:S02]  /*6080*/  CS2R R28, SRZ ;  /* 0x00000000001c7805 */ /* 0x000fe4000001ff00 */
[----:B------:R-:W-:Y:S01]  /*6090*/  ISETP.NE.U32.OR P5, PT, R0, 0x1, !P1 ;  /* 0x000000010000780c */ /* 0x000fe20004fa5470 */
[----:B------:R-:W-:Y:S01]  /*60a0*/  IMAD.IADD R59, R56, 0x1, R60 ;  /* 0x00000001383b7824 */ /* 0x000fe200078e023c */
[----:B------:R-:W-:Y:S02]  /*60b0*/  PLOP3.LUT P2, PT, PT, PT, UP1, 0x80, 0x8 ;  /* 0x000000000008781c */ /* 0x000fe40003f4f018 */
[----:B------:R-:W-:Y:S02]  /*60c0*/  LEA.HI R25, R22, R22, RZ, 0x1 ;  /* 0x0000001616197211 */ /* 0x000fe400078f08ff */
[----:B------:R-:W-:Y:S02]  /*60d0*/  LOP3.LUT P4, R51, R45, 0xff, RZ, 0xc0, !PT ;  /* 0x000000ff2d337812 */ /* 0x000fe4000788c0ff */
[----:B------:R-:W-:Y:S02]  /*60e0*/  SEL R3, RZ, 0xffffffff, P3 ;  /* 0xffffffffff037807 */ /* 0x000fe40001800000 */
[----:B------:R-:W-:Y:S03]  /*60f0*/  P2R R58, PR, RZ, 0x20 ;  /* 0x00000020ff3a7803 */ /* 0x000fe60000000000 */
[----:B------:R-:W-:Y:S02]  /*6100*/  @P5 SHF.L.U32 R0, R55, 0x1f, RZ ;  /* 0x0000001f37005819 */ /* 0x000fe400000006ff */
[----:B------:R-:W-:Y:S02]  /*6110*/  @P2 SEL R3, R4, R3, !P4 ;  /* 0x0000000304032207 */ /* 0x000fe40006000000 */
[----:B------:R1:W2:Y:S02]  /*6120*/  @P5 SYNCS.PHASECHK.TRANS64.TRYWAIT P1, [UR44+0x40], R0 ;  /* 0x00004000ff0055a7 */ /* 0x0002a4000802112c */
[----:B------:R-:W-:Y:S04]  /*6130*/  LOP3.LUT R3, R3, 0x1, RZ, 0xc0, !PT ;  /* 0x0000000103037812 */ /* 0x000fe800078ec0ff */
[----:B------:R-:W-:Y:S04]  /*6140*/  ISETP.NE.U32.AND P2, PT, R3, 0x1, PT ;  /* 0x000000010300780c */ /* 0x000fe80003f45070 */
[----:B------:R-:W-:Y:S01]  /*6150*/  P2R R64, PR, RZ, 0x4 ;  /* 0x00000004ff407803 */ /* 0x000fe20000000000 */
[----:B------:R4:W3:Y:S01]  /*6160*/  SYNCS.PHASECHK.TRANS64.TRYWAIT P0, [R26+URZ+0xb0], R2 ;  /* 0x0000b0021a0075a7 */ /* 0x0008e200080011ff */
[C---:B-1----:R-:W-:Y:S01]  /*6170*/  IMAD.SHL.U32 R0, R25.reuse, 0x40, RZ ;  /* 0x0000004019007824 */ /* 0x042fe200078e00ff */
[----:B------:R-:W-:Y:S04]  /*6180*/  LOP3.LUT R25, R25, 0xffe, RZ, 0xc0, !PT ;  /* 0x00000ffe19197812 */ /* 0x000fe800078ec0ff */
[----:B------:R-:W-:Y:S01]  /*6190*/  LOP3.LUT R0, R0, 0xffffff80, RZ, 0xc0, !PT ;  /* 0xffffff8000007812 */ /* 0x000fe200078ec0ff */
[----:B------:R-:W-:Y:S04]  /*61a0*/  IMAD.IADD R25, R22, 0x1, -R25 ;  /* 0x0000000116197824 */ /* 0x000fe800078e0a19 */
[----:B------:R-:W-:Y:S04]  /*61b0*/  IMAD.IADD R0, R23, 0x1, R0 ;  /* 0x0000000117007824 */ /* 0x000fe800078e0200 */
[----:B------:R-:W-:Y:S01]  /*61c0*/  IMAD R25, R25, 0x100000, R0 ;  /* 0x0010000019197824 */ /* 0x000fe200078e0200 */
[----:B--2---:R-:W-:Y:S01]  /*61d0*/  @P5 SEL R63, RZ, 0x1, !P1 ;  /* 0x00000001ff3f5807 */ /* 0x004fe20004800000 */
[----:B----4-:R-:W-:Y:S06]  /*61e0*/  @!P5 BRA `(.L_x_98) ;  /* 0x000000000044d947 */ /* 0x010fec0003800000 */
[----:B------:R-:W-:Y:S01]  /*61f0*/  IMAD.MOV.U32 R38, RZ, RZ, RZ ;  /* 0x000000ffff267224 */ /* 0x000fe200078e00ff */
[----:B------:R-:W-:Y:S01]  /*6200*/  ISETP.NE.AND P1, PT, R63, RZ, PT ;  /* 0x000000ff3f00720c */ /* 0x000fe20003f25270 */
[----:B------:R-:W-:Y:S01]  /*6210*/  BSSY B0, `(.L_x_99) ;  /* 0x0000008000007945 */ /* 0x000fe20003800000 */
[----:B------:R-:W-:Y:S02]  /*6220*/  CS2R R30, SRZ ;  /* 0x00000000001e7805 */ /* 0x000fe4000001ff00 */
[----:B------:R-:W-:Y:S02]  /*6230*/  CS2R R28, SRZ ;  /* 0x00000000001c7805 */ /* 0x000fe4000001ff00 */
[----:B------:R-:W-:Y:S07]  /*6240*/  CS2R R36, SRZ ;  /* 0x0000000000247805 */ /* 0x000fee000001ff00 */
[----:B------:R-:W-:Y:S05]  /*6250*/  @P1 BRA `(.L_x_100) ;  /* 0x00000000000c1947 */ /* 0x000fea0003800000 */
[----:B------:R-:W-:Y:S04]  /*6260*/  SHF.L.U32 R3, R55, 0x1f, RZ ;  /* 0x0000001f37037819 */ /* 0x000fe800000006ff */
[----:B------:R-:W1:Y:S02]  /*6270*/  SYNCS.PHASECHK.TRANS64.TRYWAIT P1, [UR44+0x40], R3 ;  /* 0x00004003ff0075a7 */ /* 0x000e64000802112c */
[----:B-1----:R-:W-:Y:S05]  /*6280*/  @!P1 BRA `(.L_x_101) ;  /* 0x0000002c00b49947 */ /* 0x002fea0003800000 */
.L_x_100:
[----:B------:R-:W-:Y:S05]  /*6290*/  BSYNC B0 ;  /* 0x0000000000007941 */ /* 0x000fea0003800000 */
.L_x_99:
[----:B------:R-:W-:Y:S01]  /*62a0*/  ISETP.NE.AND P1, PT, R64, RZ, PT ;  /* 0x000000ff4000720c */ /* 0x000fe20003f25270 */
[----:B------:R-:W-:Y:S11]  /*62b0*/  HFMA2 R61, -RZ, RZ, 0, 5.9604644775390625e-08 ;  /* 0x00000001ff3d7431 */ /* 0x000ff600000001ff */
[----:B------:R-:W-:Y:S01]  /*62c0*/  @!UPT UIADD3 URZ, UPT, UPT, URZ, URZ, URZ ;  /* 0x000000fffffff290 */ /* 0x000fe2000fffe0ff */
[----:B------:R-:W-:Y:S05]  /*62d0*/  @P1 WARPSYNC.ALL ;  /* 0x0000000000001948 */ /* 0x000fea0003800000 */
[----:B------:R2:W4:Y:S04]  /*62e0*/  @P1 LDSM.16.M88.4 R28, [R62+UR44+0x200] ;  /* 0x0002002c3e1c183b */ /* 0x0005280008000200 */
[----:B------:R2:W1:Y:S02]  /*62f0*/  @P1 LDSM.16.M88.4 R36, [R59+0x200] ;  /* 0x000200003b24183b */ /* 0x0004640000000200 */
.L_x_98:
[----:B------:R-:W-:Y:S05]  /*6300*/  BSYNC B1 ;  /* 0x0000000000017941 */ /* 0x000fea0003800000 */
.L_x_97:
[----:B-1----:R-:W-:Y:S04]  /*6310*/  SHF.R.U32.HI R0, RZ, 0x15, R25 ;  /* 0x00000015ff007819 */ /* 0x002fe80000011619 */
[----:B------:R-:W-:Y:S01]  /*6320*/  LOP3.LUT P1, RZ, R0, 0x3, R46, 0x48, !PT ;  /* 0x0000000300ff7812 */ /* 0x000fe2000782482e */
[----:B------:R-:W-:Y:S01]  /*6330*/  @!UPT UIADD3 URZ, UPT, UPT, URZ, URZ, URZ ;  /* 0x000000fffffff290 */ /* 0x000fe2000fffe0ff */
[----:B---3--:R-:W-:Y:S11]  /*6340*/  @P0 BRA `(.L_x_102) ;  /* 0x0000000000080947 */ /* 0x008ff60003800000 */
[----:B------:R-:W1:Y:S02]  /*6350*/  SYNCS.PHASECHK.TRANS64.TRYWAIT P0, [R26+URZ+0xb0], R2 ;  /* 0x0000b0021a0075a7 */ /* 0x000e6400080011ff */
[----:B-1----:R-:W-:Y:S05]  /*6360*/  @!P0 BRA `(.L_x_103) ;  /* 0x0000002c00948947 */ /* 0x002fea0003800000 */
.L_x_102:
[----:B------:R-:W-:Y:S05]  /*6370*/  @!P1 BRA `(.L_x_104) ;  /* 0x0000000000409947 */ /* 0x000fea0003800000 */
[----:B------:R-:W3:Y:S01]  /*6380*/  LDCU.64 UR8, c[0x4][0x70] ;  /* 0x01000e00ff0877ac */ /* 0x000ee20008000a00 */
[----:B------:R-:W-:Y:S01]  /*6390*/  MOV R3, 0x0 ;  /* 0x0000000000037802 */ /* 0x000fe20000000f00 */
[----:B------:R-:W-:Y:S02]  /*63a0*/  HFMA2 R12, -RZ, RZ, 0, 5.9604644775390625e-08 ;  /* 0x00000001ff0c7431 */ /* 0x000fe400000001ff */
[----:B------:R-:W-:Y:S02]  /*63b0*/  IMAD.MOV.U32 R8, RZ, RZ, 0x192 ;  /* 0x00000192ff087424 */ /* 0x000fe400078e00ff */
[----:B------:R-:W-:Y:S01]  /*63c0*/  IMAD.MOV.U32 R13, RZ, RZ, RZ ;  /* 0x000000ffff0d7224 */ /* 0x000fe200078e00ff */
[----:B------:R-:W5:Y:S01]  /*63d0*/  LDCU.64 UR6, c[0x4][0x78] ;  /* 0x01000f00ff0677ac */ /* 0x000f620008000a00 */
[----:B-1----:R-:W1:Y:S01]  /*63e0*/  LDC.64 R2, c[0x4][R3] ;  /* 0x0100000003027b82 */ /* 0x002e620000000a00 */
[----:B------:R-:W2:Y:S01]  /*63f0*/  LDCU.64 UR4, c[0x4][0x10] ;  /* 0x01000200ff0477ac */ /* 0x000ea20008000a00 */
[----:B---3--:R-:W-:Y:S01]  /*6400*/  MOV R5, UR9 ;  /* 0x0000000900057c02 */ /* 0x008fe20008000f00 */
[----:B------:R-:W-:Y:S01]  /*6410*/  IMAD.U32 R4, RZ, RZ, UR8 ;  /* 0x00000008ff047e24 */ /* 0x000fe2000f8e00ff */
[----:B-----5:R-:W-:Y:S01]  /*6420*/  MOV R7, UR7 ;  /* 0x0000000700077c02 */ /* 0x020fe20008000f00 */
[----:B------:R-:W-:Y:S01]  /*6430*/  IMAD.U32 R6, RZ, RZ, UR6 ;  /* 0x00000006ff067e24 */ /* 0x000fe2000f8e00ff */
[----:B--2---:R-:W-:Y:S01]  /*6440*/  MOV R11, UR5 ;  /* 0x00000005000b7c02 */ /* 0x004fe20008000f00 */
[----:B------:R-:W-:Y:S02]  /*6450*/  IMAD.U32 R10, RZ, RZ, UR4 ;  /* 0x00000004ff0a7e24 */ /* 0x000fe4000f8e00ff */
[----:B------:R-:W-:Y:S07]  /*6460*/  LEPC R20, `(.L_x_104) ;  /* 0x000000001014794e */ /* 0x000fee0000000000 */
[----:B-1--4-:R-:W-:Y:S05]  /*6470*/  CALL.ABS.NOINC R2 ;  /* 0x0000000002007343 */ /* 0x012fea0003c00000 */
.L_x_104:
[----:B----4-:R-:W-:Y:S01]  /*6480*/  SHF.L.U32 R3, R28, 0x10, RZ ;  /* 0x000000101c037819 */ /* 0x010fe200000006ff */
[----:B------:R-:W-:Y:S05]  /*6490*/  WARPSYNC.ALL ;  /* 0x0000000000007948 */ /* 0x000fea0003800000 */
[----:B------:R-:W-:Y:S01]  /*64a0*/  R2UR UR4, R25 ;  /* 0x00000000190472ca */ /* 0x000fe200000e0000 */
[----:B------:R-:W-:Y:S01]  /*64b0*/  BSSY.RECONVERGENT B0, `(.L_x_105) ;  /* 0x000004e000007945 */ /* 0x000fe20003800200 */
[C---:B------:R-:W-:Y:S02]  /*64c0*/  SHF.L.U32 R20, R29.reuse, 0x10, RZ ;  /* 0x000000101d147819 */ /* 0x040fe400000006ff */
[----:B------:R-:W-:Y:S02]  /*64d0*/  LOP3.LUT R21, R29, 0xffff0000, RZ, 0xc0, !PT ;  /* 0xffff00001d157812 */ /* 0x000fe400078ec0ff */
[----:B------:R-:W-:Y:S07]  /*64e0*/  ISETP.NE.AND P0, PT, R57, RZ, PT ;  /* 0x000000ff3900720c */ /* 0x000fee0003f05270 */
[----:B------:R-:W3:Y:S02]  /*64f0*/  LDTM.16dp256bit.x4 R4, tmem[UR4] ;  /* 0x00000004000479ee */ /* 0x000ee40008120000 */
[----:B---3--:R-:W-:Y:S01]  /*6500*/  FMUL R0, R24, R4 ;  /* 0x0000000418007220 */ /* 0x008fe20000400000 */
[----:B------:R-:W-:Y:S01]  /*6510*/  LOP3.LUT R4, R28, 0xffff0000, RZ, 0xc0, !PT ;  /* 0xffff00001c047812 */ /* 0x000fe200078ec0ff */
[C---:B-1----:R-:W-:Y:S01]  /*6520*/  FMUL R2, R24.reuse, R5 ;  /* 0x0000000518027220 */ /* 0x042fe20000400000 */
[C---:B------:R-:W-:Y:S01]  /*6530*/  FMUL R7, R24.reuse, R7 ;  /* 0x0000000718077220 */ /* 0x040fe20000400000 */
[C---:B------:R-:W-:Y:S01]  /*6540*/  FFMA R0, R27.reuse, R3, R0 ;  /* 0x000000031b007223 */ /* 0x040fe20000000000 */
[C---:B------:R-:W-:Y:S01]  /*6550*/  FMUL R3, R24.reuse, R6 ;  /* 0x0000000618037220 */ /* 0x040fe20000400000 */
[C---:B------:R-:W-:Y:S01]  /*6560*/  FFMA R2, R27.reuse, R4, R2 ;  /* 0x000000041b027223 */ /* 0x040fe20000000002 */
[C---:B------:R-:W-:Y:S01]  /*6570*/  FMUL R4, R24.reuse, R8 ;  /* 0x0000000818047220 */ /* 0x040fe20000400000 */
[C---:B------:R-:W-:Y:S01]  /*6580*/  FMUL R8, R24.reuse, R12 ;  /* 0x0000000c18087220 */ /* 0x040fe20000400000 */
[----:B------:R-:W-:Y:S01]  /*6590*/  FMUL R12, R24, R16 ;  /* 0x00000010180c7220 */ /* 0x000fe20000400000 */
[----:B------:R-:W-:Y:S01]  /*65a0*/  SHF.L.U32 R16, R30, 0x10, RZ ;  /* 0x000000101e107819 */ /* 0x000fe200000006ff */
[C---:B------:R-:W-:Y:S01]  /*65b0*/  FFMA R3, R27.reuse, R20, R3 ;  /* 0x000000141b037223 */ /* 0x040fe20000000003 */
[----:B------:R-:W-:Y:S01]  /*65c0*/  F2FP.BF16.F32.PACK_AB R32, R2, R0 ;  /* 0x000000000220723e */ /* 0x000fe200000010ff */
[C---:B------:R-:W-:Y:S01]  /*65d0*/  FFMA R7, R27.reuse, R21, R7 ;  /* 0x000000151b077223 */ /* 0x040fe20000000007 */
[----:B------:R-:W-:Y:S01]  /*65e0*/  LOP3.LUT R0, R30, 0xffff0000, RZ, 0xc0, !PT ;  /* 0xffff00001e007812 */ /* 0x000fe200078ec0ff */
[----:B------:R-:W-:Y:S01]  /*65f0*/  FFMA R4, R27, R16, R4 ;  /* 0x000000101b047223 */ /* 0x000fe20000000004 */
[C---:B------:R-:W-:Y:S01]  /*6600*/  SHF.L.U32 R2, R31.reuse, 0x10, RZ ;  /* 0x000000101f027819 */ /* 0x040fe200000006ff */
[C---:B------:R-:W-:Y:S01]  /*6610*/  FMUL R5, R24.reuse, R9 ;  /* 0x0000000918057220 */ /* 0x040fe20000400000 */
[----:B------:R-:W-:Y:S01]  /*6620*/  LOP3.LUT R16, R31, 0xffff0000, RZ, 0xc0, !PT ;  /* 0xffff00001f107812 */ /* 0x000fe200078ec0ff */
[----:B------:R-:W-:Y:S01]  /*6630*/  FMUL R6, R24, R10 ;  /* 0x0000000a18067220 */ /* 0x000fe20000400000 */
[----:B------:R-:W-:Y:S01]  /*6640*/  F2FP.BF16.F32.PACK_AB R33, R7, R3 ;  /* 0x000000030721723e */ /* 0x000fe200000010ff */
[C---:B------:R-:W-:Y:S01]  /*6650*/  FFMA R5, R27.reuse, R0, R5 ;  /* 0x000000001b057223 */ /* 0x040fe20000000005 */
[C---:B------:R-:W-:Y:S01]  /*6660*/  SHF.L.U32 R0, R36.reuse, 0x10, RZ ;  /* 0x0000001024007819 */ /* 0x040fe200000006ff */
[----:B------:R-:W-:Y:S01]  /*6670*/  FFMA R6, R27, R2, R6 ;  /* 0x000000021b067223 */ /* 0x000fe20000000006 */
[----:B------:R-:W-:Y:S01]  /*6680*/  LOP3.LUT R2, R36, 0xffff0000, RZ, 0xc0, !PT ;  /* 0xffff000024027812 */ /* 0x000fe200078ec0ff */
[C---:B------:R-:W-:Y:S01]  /*6690*/  FMUL R11, R24.reuse, R11 ;  /* 0x0000000b180b7220 */ /* 0x040fe20000400000 */
[----:B------:R-:W-:Y:S01]  /*66a0*/  SHF.L.U32 R3, R37, 0x10, RZ ;  /* 0x0000001025037819 */ /* 0x000fe200000006ff */
[C---:B------:R-:W-:Y:S01]  /*66b0*/  FMUL R9, R24.reuse, R13 ;  /* 0x0000000d18097220 */ /* 0x040fe20000400000 */
[----:B------:R-:W-:Y:S01]  /*66c0*/  F2FP.BF16.F32.PACK_AB R34, R5, R4 ;  /* 0x000000040522723e */ /* 0x000fe200000010ff */
[C---:B------:R-:W-:Y:S01]  /*66d0*/  FMUL R10, R24.reuse, R14 ;  /* 0x0000000e180a7220 */ /* 0x040fe20000400000 */
[C---:B------:R-:W-:Y:S01]  /*66e0*/  FFMA R11, R27.reuse, R16, R11 ;  /* 0x000000101b0b7223 */ /* 0x040fe2000000000b */
[C---:B------:R-:W-:Y:S01]  /*66f0*/  FFMA R8, R27.reuse, R0, R8 ;  /* 0x000000001b087223 */ /* 0x040fe20000000008 */
[----:B------:R-:W-:Y:S01]  /*6700*/  FFMA R9, R27, R2, R9 ;  /* 0x000000021b097223 */ /* 0x000fe20000000009 */
[----:B------:R-:W-:Y:S01]  /*6710*/  LOP3.LUT R0, R37, 0xffff0000, RZ, 0xc0, !PT ;  /* 0xffff000025007812 */ /* 0x000fe200078ec0ff */
[----:B------:R-:W-:Y:S01]  /*6720*/  FFMA R10, R27, R3, R10 ;  /* 0x000000031b0a7223 */ /* 0x000fe2000000000a */
[----:B------:R-:W-:Y:S01]  /*6730*/  FMUL R15, R24, R15 ;  /* 0x0000000f180f7220 */ /* 0x000fe20000400000 */
[----:B------:R-:W-:Y:S01]  /*6740*/  SHF.L.U32 R2, R38, 0x10, RZ ;  /* 0x0000001026027819 */ /* 0x000fe200000006ff */
[----:B------:R-:W-:Y:S01]  /*6750*/  FMUL R13, R24, R17 ;  /* 0x00000011180d7220 */ /* 0x000fe20000400000 */
[----:B------:R-:W-:Y:S01]  /*6760*/  LOP3.LUT R3, R38, 0xffff0000, RZ, 0xc0, !PT ;  /* 0xffff000026037812 */ /* 0x000fe200078ec0ff */
[C---:B------:R-:W-:Y:S01]  /*6770*/  FMUL R14, R24.reuse, R18 ;  /* 0x00000012180e7220 */ /* 0x040fe20000400000 */
[----:B------:R-:W-:Y:S01]  /*6780*/  SHF.L.U32 R4, R39, 0x10, RZ ;  /* 0x0000001027047819 */ /* 0x000fe200000006ff */
[----:B------:R-:W-:Y:S01]  /*6790*/  FFMA R15, R27, R0, R15 ;  /* 0x000000001b0f7223 */ /* 0x000fe2000000000f */
[----:B------:R-:W-:Y:S01]  /*67a0*/  LOP3.LUT R5, R39, 0xffff0000, RZ, 0xc0, !PT ;  /* 0xffff000027057812 */ /* 0x000fe200078ec0ff */
[----:B------:R-:W-:Y:S01]  /*67b0*/  FMUL R19, R24, R19 ;  /* 0x0000001318137220 */ /* 0x000fe20000400000 */
[C---:B------:R-:W-:Y:S01]  /*67c0*/  FFMA R12, R27.reuse, R2, R12 ;  /* 0x000000021b0c7223 */ /* 0x040fe2000000000c */
[C---:B------:R-:W-:Y:S01]  /*67d0*/  FFMA R13, R27.reuse, R3, R13 ;  /* 0x000000031b0d7223 */ /* 0x040fe2000000000d */
[C---:B------:R-:W-:Y:S01]  /*67e0*/  FFMA R14, R27.reuse, R4, R14 ;  /* 0x000000041b0e7223 */ /* 0x040fe2000000000e */
[----:B------:R-:W-:Y:S01]  /*67f0*/  FFMA R19, R27, R5, R19 ;  /* 0x000000051b137223 */ /* 0x000fe20000000013 */
[----:B------:R-:W-:Y:S02]  /*6800*/  F2FP.BF16.F32.PACK_AB R35, R11, R6 ;  /* 0x000000060b23723e */ /* 0x000fe400000010ff */
[----:B------:R-:W-:Y:S02]  /*6810*/  F2FP.BF16.F32.PACK_AB R8, R9, R8 ;  /* 0x000000080908723e */ /* 0x000fe400000010ff */
[----:B------:R-:W-:Y:S01]  /*6820*/  F2FP.BF16.F32.PACK_AB R9, R15, R10 ;  /* 0x0000000a0f09723e */ /* 0x000fe200000010ff */
[----:B------:R1:W-:Y:S01]  /*6830*/  STSM.16.M88.4 [R60+0x200], R32 ;  /* 0x000200203c007844 */ /* 0x0003e20000000200 */
[----:B------:R-:W-:Y:S02]  /*6840*/  F2FP.BF16.F32.PACK_AB R10, R13, R12 ;  /* 0x0000000c0d0a723e */ /* 0x000fe400000010ff */
[----:B------:R-:W-:Y:S05]  /*6850*/  F2FP.BF16.F32.PACK_AB R11, R19, R14 ;  /* 0x0000000e130b723e */ /* 0x000fea00000010ff */
[----:B------:R1:W-:Y:S01]  /*6860*/  STSM.16.M88.4 [R59+0x200], R8 ;  /* 0x000200083b007844 */ /* 0x0003e20000000200 */
[----:B------:R-:W-:Y:S01]  /*6870*/  @!PT LDS RZ, [RZ] ;  /* 0x00000000fffff984 */ /* 0x000fe20000000800 */
[----:B------:R-:W-:Y:S01]  /*6880*/  @!PT LDS RZ, [RZ] ;  /* 0x00000000fffff984 */ /* 0x000fe20000000800 */
[----:B------:R-:W-:Y:S01]  /*6890*/  @!PT LDS RZ, [RZ] ;  /* 0x00000000fffff984 */ /* 0x000fe20000000800 */
[----:B------:R-:W-:Y:S01]  /*68a0*/  @!PT LDS RZ, [RZ] ;  /* 0x00000000fffff984 */ /* 0x000fe20000000800 */
[----:B------:R3:W-:Y:S07]  /*68b0*/  MEMBAR.ALL.CTA ;  /* 0x0000000000007992 */ /* 0x0007ee0000008000 */
[----:B---3--:R-:W3:Y:S02]  /*68c0*/  FENCE.VIEW.ASYNC.S ;  /* 0x00000000000073c6 */ /* 0x008ee40000000000 */
[----:B---3--:R-:W-:Y:S06]  /*68d0*/  BAR.SYNC.DEFER_BLOCKING 0x1, 0x80 ;  /* 0x0042000000007b1d */ /* 0x008fec0000010000 */
[----:B------:R-:W-:Y:S05]  /*68e0*/  @P0 BRA `(.L_x_106) ;  /* 0x0000000000280947 */ /* 0x000fea0003800000 */
[----:B------:R-:W3:Y:S01]  /*68f0*/  LDCU.64 UR6, c[0x0][0x348] ;  /* 0x00006900ff0677ac */ /* 0x000ee20008000a00 */
[----:B------:R-:W-:Y:S01]  /*6900*/  UIADD3 UR4, UPT, UPT, UR44, 0x200, URZ ;  /* 0x000002002c047890 */ /* 0x000fe2000fffe0ff */
[----:B------:R-:W-:Y:S05]  /*6910*/  UMOV UR51, UR36 ;  /* 0x0000002400337c82 */ /* 0x000fea0008000000 */
[----:B------:R-:W-:Y:S04]  /*6920*/  MOV R50, UR4 ;  /* 0x0000000400327c02 */ /* 0x000fe80008000f00 */
[----:B------:R-:W-:Y:S01]  /*6930*/  R2UR UR48, R50 ;  /* 0x00000000323072ca */ /* 0x000fe200000e0000 */
[----:B---3--:R-:W-:Y:S04]  /*6940*/  UIADD3 UR4, UP0, UPT, UR6, 0x680, URZ ;  /* 0x0000068006047890 */ /* 0x008fe8000ff1e0ff */
[----:B------:R-:W-:Y:S09]  /*6950*/  UIADD3.X UR5, UPT, UPT, URZ, UR7, URZ, UP0, !UPT ;  /* 0x00000007ff057290 */ /* 0x000ff200087fe4ff */
[----:B------:R3:W-:Y:S01]  /*6960*/  UTMASTG.3D [UR48], [UR4] ;  /* 0x00000030040073b5 */ /* 0x0007e20008010000 */
[----:B------:R0:W-:Y:S01]  /*6970*/  UTMACMDFLUSH ;  /* 0x00000000000079b7 */ /* 0x0001e20000000000 */
[----:B---3--:R-:W-:Y:S04]  /*6980*/  DEPBAR.LE SB0, 0x1 ;  /* 0x000080400000791a */ /* 0x008fe80000000000 */
.L_x_106:
[----:B------:R-:W-:Y:S05]  /*6990*/  BSYNC.RECONVERGENT B0 ;  /* 0x0000000000007941 */ /* 0x000fea0003800200 */
.L_x_105:
[----:B------:R-:W-:Y:S01]  /*69a0*/  BAR.SYNC.DEFER_BLOCKING 0x1, 0x80 ;  /* 0x0042000000007b1d */ /* 0x000fe20000010000 */
[----:B------:R-:W-:Y:S01]  /*69b0*/  ISETP.NE.AND P1, PT, R58, RZ, PT ;  /* 0x000000ff3a00720c */ /* 0x000fe20003f25270 */
[----:B------:R-:W-:Y:S01]  /*69c0*/  UISETP.NE.AND UP0, UPT, UR47, URZ, UPT ;  /* 0x000000ff2f00728c */ /* 0x000fe2000bf05270 */
[----:B------:R-:W-:Y:S11]  /*69d0*/  LEA R4, R61, UR44, 0x3 ;  /* 0x0000002c3d047c11 */ /* 0x000ff6000f8e18ff */
[----:B------:R-:W-:Y:S01]  /*69e0*/  @P1 SHF.L.U32 R3, R55, 0x1f, RZ ;  /* 0x0000001f37031819 */ /* 0x000fe200000006ff */
[----:B------:R-:W-:Y:S06]  /*69f0*/  BRA.U !UP0, `(.L_x_107) ;  /* 0x0000000108247547 */ /* 0x000fec000b800000 */
[----:B------:R-:W3:Y:S01]  /*6a00*/  S2R R0, SR_CgaCtaId ;  /* 0x0000000000007919 */ /* 0x000ee20000008800 */
[----:B------:R-:W-:Y:S01]  /*6a10*/  IMAD.U32 R2, RZ, RZ, UR46 ;  /* 0x0000002eff027e24 */ /* 0x000fe2000f8e00ff */
[----:B------:R-:W-:Y:S04]  /*6a20*/  UIADD3 UR4, UPT, UPT, UR46, 0x1, URZ ;  /* 0x000000012e047890 */ /* 0x000fe8000fffe0ff */
[----:B------:R-:W-:Y:S01]  /*6a30*/  @P1 LEA R2, R2, UR44, 0x3 ;  /* 0x0000002c02021c11 */ /* 0x000fe2000f8e18ff */
[----:B------:R-:W-:Y:S04]  /*6a40*/  UISETP.NE.AND UP0, UPT, UR4, 0x4, UPT ;  /* 0x000000040400788c */ /* 0x000fe8000bf05270 */
[----:B------:R-:W-:Y:S01]  /*6a50*/  @P1 VIADD R2, R2, 0x60 ;  /* 0x0000006002021836 */ /* 0x000fe20000000000 */
[----:B------:R-:W-:Y:S04]  /*6a60*/  USEL UR46, UR4, URZ, UP0 ;  /* 0x000000ff042e7287 */ /* 0x000fe80008000000 */
[----:B---3--:R-:W-:Y:S04]  /*6a70*/  @P1 PRMT R0, R0, 0x654, R2 ;  /* 0x0000065400001816 */ /* 0x008fe80000000002 */
[----:B------:R3:W-:Y:S04]  /*6a80*/  @P1 SYNCS.ARRIVE.TRANS64.RED.A1T0 RZ, [R0+URZ], RZ ;  /* 0x000000ff00ff19a7 */ /* 0x0007e800081004ff */
.L_x_107:
[----:B------:R-:W4:Y:S01]  /*6a90*/  @P1 SYNCS.PHASECHK.TRANS64.TRYWAIT P0, [R4+URZ+0x40], R3 ;  /* 0x00004003040015a7 */ /* 0x000f2200080011ff */
[----:B------:R-:W-:Y:S01]  /*6aa0*/  BSSY B1, `(.L_x_108) ;  /* 0x0000013000017945 */ /* 0x000fe20003800000 */
[----:B----4-:R-:W-:Y:S03]  /*6ab0*/  @P1 SEL R63, RZ, 0x1, !P0 ;  /* 0x00000001ff3f1807 */ /* 0x010fe60004000000 */
[----:B------:R-:W-:Y:S05]  /*6ac0*/  @!P1 BRA `(.L_x_109) ;  /* 0x0000000000409947 */ /* 0x000fea0003800000 */
[----:B------:R-:W-:Y:S01]  /*6ad0*/  ISETP.NE.AND P1, PT, R64, RZ, PT ;  /* 0x000000ff4000720c */ /* 0x000fe20003f25270 */
[----:B------:R-:W-:Y:S01]  /*6ae0*/  BSSY B0, `(.L_x_110) ;  /* 0x0000009000007945 */ /* 0x000fe20003800000 */
[----:B------:R-:W-:Y:S11]  /*6af0*/  ISETP.NE.AND P0, PT, R63, RZ, PT ;  /* 0x000000ff3f00720c */ /* 0x000ff60003f05270 */
[----:B------:R-:W-:Y:S05]  /*6b00*/  @P1 IMAD R3, R61, 0x1000, R62 ;  /* 0x000010003d031824 */ /* 0x000fea00078e023e */
[----:B------:R-:W-:Y:S05]  /*6b10*/  @P1 IADD3 R2, PT, PT, R3, UR44, RZ ;  /* 0x0000002c03021c10 */ /* 0x000fea000fffe0ff */
[----:B------:R-:W-:Y:S01]  /*6b20*/  @P1 IMAD.IADD R2, R56, 0x1, R2 ;  /* 0x0000000138021824 */ /* 0x000fe200078e0202 */
[----:B------:R-:W-:Y:S06]  /*6b30*/  @P0 BRA `(.L_x_111) ;  /* 0x00000000000c0947 */ /* 0x000fec0003800000 */
[----:B---3--:R-:W-:Y:S04]  /*6b40*/  SHF.L.U32 R0, R55, 0x1f, RZ ;  /* 0x0000001f37007819 */ /* 0x008fe800000006ff */
[----:B------:R-:W3:Y:S02]  /*6b50*/  SYNCS.PHASECHK.TRANS64.TRYWAIT P0, [R4+URZ+0x40], R0 ;  /* 0x00004000040075a7 */ /* 0x000ee400080011ff */
[----:B---3--:R-:W-:Y:S05]  /*6b60*/  @!P0 BRA `(.L_x_112) ;  /* 0x0000002400a88947 */ /* 0x008fea0003800000 */
.L_x_111:
[----:B------:R-:W-:Y:S05]  /*6b70*/  BSYNC B0 ;  /* 0x0000000000007941 */ /* 0x000fea0003800000 */
.L_x_110:
[----:B------:R-:W-:Y:S02]  /*6b80*/  ISETP.NE.AND P0, PT, R64, RZ, PT ;  /* 0x000000ff4000720c */ /* 0x000fe40003f05270 */
[----:B------:R-:W-:Y:S11]  /*6b90*/  IADD3 R61, PT, PT, R61, 0x1, RZ ;  /* 0x000000013d3d7810 */ /* 0x000ff60007ffe0ff */
[----:B------:R-:W-:Y:S05]  /*6ba0*/  @P0 WARPSYNC.ALL ;  /* 0x0000000000000948 */ /* 0x000fea0003800000 */
[----:B------:R4:W1:Y:S04]  /*6bb0*/  @P0 LDSM.16.M88.4 R28, [R3+UR44+0x200] ;  /* 0x0002002c031c083b */ /* 0x0008680008000200 */
[----:B------:R4:W1:Y:S02]  /*6bc0*/  @P0 LDSM.16.M88.4 R36, [R2+0x200] ;  /* 0x000200000224083b */ /* 0x0008640000000200 */
.L_x_109:
[----:B------:R-:W-:Y:S05]  /*6bd0*/  BSYNC B1 ;  /* 0x0000000000017941 */ /* 0x000fea0003800000 */
.L_x_108:
[----:B---3--:R-:W-:Y:S05]  /*6be0*/  VIADD R0, R25, 0x20 ;  /* 0x0000002019007836 */ /* 0x008fea0000000000 */
[----:B------:R-:W-:Y:S04]  /*6bf0*/  SHF.R.U32.HI R0, RZ, 0x15, R0 ;  /* 0x00000015ff007819 */ /* 0x000fe80000011600 */
[----:B------:R-:W-:Y:S11]  /*6c00*/  LOP3.LUT P0, RZ, R0, 0x3, R46, 0x48, !PT ;  /* 0x0000000300ff7812 */ /* 0x000ff6000780482e */
[----:B------:R-:W-:Y:S02]  /*6c10*/  @!UPT UIADD3 URZ, UPT, UPT, URZ, URZ, URZ ;  /* 0x000000fffffff290 */ /* 0x000fe4000fffe0ff */
[----:B------:R-:W-:Y:S05]  /*6c20*/  @!P0 BRA `(.L_x_113) ;  /* 0x0000000000408947 */ /* 0x000fea0003800000 */
[----:B------:R-:W3:Y:S01]  /*6c30*/  LDCU.64 UR8, c[0x4][0x70] ;  /* 0x01000e00ff0877ac */ /* 0x000ee20008000a00 */
[----:B----4-:R-:W-:Y:S01]  /*6c40*/  MOV R3, 0x0 ;  /* 0x0000000000037802 */ /* 0x010fe20000000f00 */
[----:B------:R-:W-:Y:S02]  /*6c50*/  HFMA2 R12, -RZ, RZ, 0, 5.9604644775390625e-08 ;  /* 0x00000001ff0c7431 */ /* 0x000fe400000001ff */
[----:B-1----:R-:W-:Y:S02]  /*6c60*/  IMAD.MOV.U32 R8, RZ, RZ, 0x192 ;  /* 0x00000192ff087424 */ /* 0x002fe400078e00ff */
[----:B------:R-:W-:Y:S01]  /*6c70*/  IMAD.MOV.U32 R13, RZ, RZ, RZ ;  /* 0x000000ffff0d7224 */ /* 0x000fe200078e00ff */
[----:B------:R-:W1:Y:S01]  /*6c80*/  LDCU.64 UR6, c[0x4][0x78] ;  /* 0x01000f00ff0677ac */ /* 0x000e620008000a00 */
[----:B------:R-:W4:Y:S01]  /*6c90*/  LDC.64 R2, c[0x4][R3] ;  /* 0x0100000003027b82 */ /* 0x000f220000000a00 */
[----:B------:R-:W5:Y:S01]  /*6ca0*/  LDCU.64 UR4, c[0x4][0x10] ;  /* 0x01000200ff0477ac */ /* 0x000f620008000a00 */
[----:B---3--:R-:W-:Y:S01]  /*6cb0*/  MOV R5, UR9 ;  /* 0x0000000900057c02 */ /* 0x008fe20008000f00 */
[----:B------:R-:W-:Y:S01]  /*6cc0*/  IMAD.U32 R4, RZ, RZ, UR8 ;  /* 0x00000008ff047e24 */ /* 0x000fe2000f8e00ff */
[----:B-1----:R-:W-:Y:S01]  /*6cd0*/  MOV R7, UR7 ;  /* 0x0000000700077c02 */ /* 0x002fe20008000f00 */
[----:B------:R-:W-:Y:S01]  /*6ce0*/  IMAD.U32 R6, RZ, RZ, UR6 ;  /* 0x00000006ff067e24 */ /* 0x000fe2000f8e00ff */
[----:B-----5:R-:W-:Y:S01]  /*6cf0*/  MOV R11, UR5 ;  /* 0x00000005000b7c02 */ /* 0x020fe20008000f00 */
[----:B------:R-:W-:Y:S02]  /*6d00*/  IMAD.U32 R10, RZ, RZ, UR4 ;  /* 0x00000004ff0a7e24 */ /* 0x000fe4000f8e00ff */
[----:B------:R-:W-:Y:S07]  /*6d10*/  LEPC R20, `(.L_x_113) ;  /* 0x000000001014794e */ /* 0x000fee0000000000 */
[----:B--2-4-:R-:W-:Y:S05]  /*6d20*/  CALL.ABS.NOINC R2 ;  /* 0x0000000002007343 */ /* 0x014fea0003c00000 */
.L_x_113:
[----:B-1--4-:R-:W-:Y:S01]  /*6d30*/  SHF.L.U32 R3, R28, 0x10, RZ ;  /* 0x000000101c037819 */ /* 0x012fe200000006ff */
[----:B------:R-:W-:Y:S05]  /*6d40*/  WARPSYNC.ALL ;  /* 0x0000000000007948 */ /* 0x000fea0003800000 */
[----:B------:R-:W-:Y:S01]  /*6d50*/  R2UR UR4, R25 ;  /* 0x00000000190472ca */ /* 0x000fe200000e0000 */
[----:B------:R-:W1:Y:S01]  /*6d60*/  S2R R65, SR_CgaCtaId ;  /* 0x0000000000417919 */ /* 0x000e620000008800 */
[C---:B------:R-:W-:Y:S01]  /*6d70*/  SHF.L.U32 R20, R29.reuse, 0x10, RZ ;  /* 0x000000101d147819 */ /* 0x040fe200000006ff */
[----:B------:R-:W-:Y:S01]  /*6d80*/  BSSY.RECONVERGENT B0, `(.L_x_114) ;  /* 0x0000054000007945 */ /* 0x000fe20003800200 */
[----:B------:R-:W-:Y:S02]  /*6d90*/  LOP3.LUT R21, R29, 0xffff0000, RZ, 0xc0, !PT ;  /* 0xffff00001d157812 */ /* 0x000fe400078ec0ff */
[----:B------:R-:W-:Y:S02]  /*6da0*/  ISETP.NE.AND P6, PT, R58, RZ, PT ;  /* 0x000000ff3a00720c */ /* 0x000fe40003fc5270 */
[----:B------:R-:W-:Y:S05]  /*6db0*/  ISETP.NE.AND P0, PT, R57, RZ, PT ;  /* 0x000000ff3900720c */ /* 0x000fea0003f05270 */
[----:B------:R-:W3:Y:S02]  /*6dc0*/  LDTM.16dp256bit.x4 R4, tmem[UR4+0x20] ;  /* 0x00002004000479ee */ /* 0x000ee40008120000 */
[----:B---3--:R-:W-:Y:S01]  /*6dd0*/  FMUL R0, R24, R4 ;  /* 0x0000000418007220 */ /* 0x008fe20000400000 */
[----:B------:R-:W-:Y:S01]  /*6de0*/  LOP3.LUT R4, R28, 0xffff0000, RZ, 0xc0, !PT ;  /* 0xffff00001c047812 */ /* 0x000fe200078ec0ff */
[C---:B------:R-:W-:Y:S01]  /*6df0*/  FMUL R2, R24.reuse, R5 ;  /* 0x0000000518027220 */ /* 0x040fe20000400000 */
[C---:B------:R-:W-:Y:S01]  /*6e00*/  FMUL R7, R24.reuse, R7 ;  /* 0x0000000718077220 */ /* 0x040fe20000400000 */
[C---:B------:R-:W-:Y:S01]  /*6e10*/  FFMA R0, R27.reuse, R3, R0 ;  /* 0x000000031b007223 */ /* 0x040fe20000000000 */
[C---:B------:R-:W-:Y:S01]  /*6e20*/  FMUL R3, R24.reuse, R6 ;  /* 0x0000000618037220 */ /* 0x040fe20000400000 */
[C---:B------:R-:W-:Y:S01]  /*6e30*/  FFMA R2, R27.reuse, R4, R2 ;  /* 0x000000041b027223 */ /* 0x040fe20000000002 */
[C---:B------:R-:W-:Y:S01]  /*6e40*/  FMUL R4, R24.reuse, R8 ;  /* 0x0000000818047220 */ /* 0x040fe20000400000 */
[----:B------:R-:W-:Y:S01]  /*6e50*/  FMUL R8, R24, R12 ;  /* 0x0000000c18087220 */ /* 0x000fe20000400000 */
[C---:B------:R-:W-:Y:S01]  /*6e60*/  FFMA R3, R27.reuse, R20, R3 ;  /* 0x000000141b037223 */ /* 0x040fe20000000003 */
[----:B------:R-:W-:Y:S01]  /*6e70*/  FFMA R7, R27, R21, R7 ;  /* 0x000000151b077223 */ /* 0x000fe20000000007 */
[----:B------:R-:W-:Y:S01]  /*6e80*/  F2FP.BF16.F32.PACK_AB R32, R2, R0 ;  /* 0x000000000220723e */ /* 0x000fe200000010ff */
[----:B------:R-:W-:Y:S01]  /*6e90*/  FMUL R12, R24, R16 ;  /* 0x00000010180c7220 */ /* 0x000fe20000400000 */
[----:B------:R-:W-:Y:S01]  /*6ea0*/  SHF.L.U32 R16, R30, 0x10, RZ ;  /* 0x000000101e107819 */ /* 0x000fe200000006ff */
[----:B------:R-:W-:Y:S01]  /*6eb0*/  FMUL R5, R24, R9 ;  /* 0x0000000918057220 */ /* 0x000fe20000400000 */
[----:B------:R-:W-:Y:S01]  /*6ec0*/  LOP3.LUT R0, R30, 0xffff0000, RZ, 0xc0, !PT ;  /* 0xffff00001e007812 */ /* 0x000fe200078ec0ff */
[C---:B------:R-:W-:Y:S01]  /*6ed0*/  FMUL R6, R24.reuse, R10 ;  /* 0x0000000a18067220 */ /* 0x040fe20000400000 */
[----:B------:R-:W-:Y:S01]  /*6ee0*/  SHF.L.U32 R2, R31, 0x10, RZ ;  /* 0x000000101f027819 */ /* 0x000fe200000006ff */
[----:B------:R-:W-:Y:S01]  /*6ef0*/  FFMA R4, R27, R16, R4 ;  /* 0x000000101b047223 */ /* 0x000fe20000000004 */
[----:B------:R-:W-:Y:S01]  /*6f00*/  F2FP.BF16.F32.PACK_AB R33, R7, R3 ;  /* 0x000000030721723e */ /* 0x000fe200000010ff */
[----:B------:R-:W-:Y:S01]  /*6f10*/  FFMA R5, R27, R0, R5 ;  /* 0x000000001b057223 */ /* 0x000fe20000000005 */
[----:B------:R-:W-:Y:S01]  /*6f20*/  LOP3.LUT R3, R31, 0xffff0000, RZ, 0xc0, !PT ;  /* 0xffff00001f037812 */ /* 0x000fe200078ec0ff */
[----:B------:R-:W-:Y:S01]  /*6f30*/  FMUL R11, R24, R11 ;  /* 0x0000000b180b7220 */ /* 0x000fe20000400000 */
[C---:B------:R-:W-:Y:S01]  /*6f40*/  SHF.L.U32 R0, R36.reuse, 0x10, RZ ;  /* 0x0000001024007819 */ /* 0x040fe200000006ff */
[C---:B------:R-:W-:Y:S01]  /*6f50*/  FFMA R6, R27.reuse, R2, R6 ;  /* 0x000000021b067223 */ /* 0x040fe20000000006 */
[----:B------:R-:W-:Y:S01]  /*6f60*/  LOP3.LUT R2, R36, 0xffff0000, RZ, 0xc0, !PT ;  /* 0xffff000024027812 */ /* 0x000fe200078ec0ff */
[----:B------:R-:W-:Y:S01]  /*6f70*/  FFMA R11, R27, R3, R11 ;  /* 0x000000031b0b7223 */ /* 0x000fe2000000000b */
[----:B------:R-:W-:Y:S01]  /*6f80*/  SHF.L.U32 R3, R37, 0x10, RZ ;  /* 0x0000001025037819 */ /* 0x000fe200000006ff */
[C---:B------:R-:W-:Y:S01]  /*6f90*/  FMUL R9, R24.reuse, R13 ;  /* 0x0000000d18097220 */ /* 0x040fe20000400000 */
[----:B------:R-:W-:Y:S01]  /*6fa0*/  F2FP.BF16.F32.PACK_AB R34, R5, R4 ;  /* 0x000000040522723e */ /* 0x000fe200000010ff */
[----:B------:R-:W-:Y:S01]  /*6fb0*/  FMUL R10, R24, R14 ;  /* 0x0000000e180a7220 */ /* 0x000fe20000400000 */
[----:B------:R-:W-:Y:S01]  /*6fc0*/  SHF.L.U32 R4, R39, 0x10, RZ ;  /* 0x0000001027047819 */ /* 0x000fe200000006ff */
[----:B------:R-:W-:Y:S01]  /*6fd0*/  FFMA R8, R27, R0, R8 ;  /* 0x000000001b087223 */ /* 0x000fe20000000008 */
[----:B------:R-:W-:Y:S01]  /*6fe0*/  LOP3.LUT R0, R37, 0xffff0000, RZ, 0xc0, !PT ;  /* 0xffff000025007812 */ /* 0x000fe200078ec0ff */
[C---:B------:R-:W-:Y:S01]  /*6ff0*/  FFMA R9, R27.reuse, R2, R9 ;  /* 0x000000021b097223 */ /* 0x040fe20000000009 */
[C---:B------:R-:W-:Y:S01]  /*7000*/  SHF.L.U32 R2, R38.reuse, 0x10, RZ ;  /* 0x0000001026027819 */ /* 0x040fe200000006ff */
[----:B------:R-:W-:Y:S01]  /*7010*/  FFMA R10, R27, R3, R10 ;  /* 0x000000031b0a7223 */ /* 0x000fe2000000000a */
[----:B------:R-:W-:Y:S01]  /*7020*/  LOP3.LUT R3, R38, 0xffff0000, RZ, 0xc0, !PT ;  /* 0xffff000026037812 */ /* 0x000fe200078ec0ff */
[C---:B------:R-:W-:Y:S01]  /*7030*/  FMUL R15, R24.reuse, R15 ;  /* 0x0000000f180f7220 */ /* 0x040fe20000400000 */
[----:B------:R-:W-:Y:S01]  /*7040*/  LOP3.LUT R5, R39, 0xffff0000, RZ, 0xc0, !PT ;  /* 0xffff000027057812 */ /* 0x000fe200078ec0ff */
[C---:B------:R-:W-:Y:S01]  /*7050*/  FMUL R13, R24.reuse, R17 ;  /* 0x00000011180d7220 */ /* 0x040fe20000400000 */
[----:B------:R-:W-:Y:S01]  /*7060*/  F2FP.BF16.F32.PACK_AB R35, R11, R6 ;  /* 0x000000060b23723e */ /* 0x000fe200000010ff */
[C---:B------:R-:W-:Y:S01]  /*7070*/  FMUL R14, R24.reuse, R18 ;  /* 0x00000012180e7220 */ /* 0x040fe20000400000 */
[C---:B------:R-:W-:Y:S01]  /*7080*/  FFMA R15, R27.reuse, R0, R15 ;  /* 0x000000001b0f7223 */ /* 0x040fe2000000000f */
[----:B------:R-:W-:Y:S01]  /*7090*/  FMUL R19, R24, R19 ;  /* 0x0000001318137220 */ /* 0x000fe20000400000 */
[----:B------:R-:W-:Y:S01]  /*70a0*/  FFMA R12, R27, R2, R12 ;  /* 0x000000021b0c7223 */ /* 0x000fe2000000000c */
[----:B------:R3:W-:Y:S01]  /*70b0*/  STSM.16.M88.4 [R60+0x1200], R32 ;  /* 0x001200203c007844 */ /* 0x0007e20000000200 */
[----:B------:R-:W-:Y:S01]  /*70c0*/  F2FP.BF16.F32.PACK_AB R8, R9, R8 ;  /* 0x000000080908723e */ /* 0x000fe200000010ff */
[----:B------:R-:W-:Y:S01]  /*70d0*/  FFMA R13, R27, R3, R13 ;  /* 0x000000031b0d7223 */ /* 0x000fe2000000000d */
[----:B------:R-:W-:Y:S01]  /*70e0*/  F2FP.BF16.F32.PACK_AB R9, R15, R10 ;  /* 0x0000000a0f09723e */ /* 0x000fe200000010ff */
[C---:B------:R-:W-:Y:S01]  /*70f0*/  FFMA R14, R27.reuse, R4, R14 ;  /* 0x000000041b0e7223 */ /* 0x040fe2000000000e */
[----:B------:R-:W-:Y:S01]  /*7100*/  FFMA R19, R27, R5, R19 ;  /* 0x000000051b137223 */ /* 0x000fe20000000013 */
[----:B------:R-:W-:Y:S02]  /*7110*/  MOV R0, UR46 ;  /* 0x0000002e00007c02 */ /* 0x000fe40008000f00 */
[----:B------:R-:W-:Y:S02]  /*7120*/  F2FP.BF16.F32.PACK_AB R10, R13, R12 ;  /* 0x0000000c0d0a723e */ /* 0x000fe400000010ff */
[----:B------:R-:W-:Y:S02]  /*7130*/  F2FP.BF16.F32.PACK_AB R11, R19, R14 ;  /* 0x0000000e130b723e */ /* 0x000fe400000010ff */
[----:B------:R-:W-:Y:S02]  /*7140*/  @P6 LEA R0, R0, UR44, 0x3 ;  /* 0x0000002c00006c11 */ /* 0x000fe4000f8e18ff */
[----:B------:R-:W-:Y:S01]  /*7150*/  LEA R2, R61, UR44, 0x3 ;  /* 0x0000002c3d027c11 */ /* 0x000fe2000f8e18ff */
[----:B------:R3:W-:Y:S01]  /*7160*/  STSM.16.M88.4 [R59+0x1200], R8 ;  /* 0x001200083b007844 */ /* 0x0007e20000000200 */
[----:B------:R-:W-:Y:S02]  /*7170*/  @P6 IADD3 R0, PT, PT, R0, 0x60, RZ ;  /* 0x0000006000006810 */ /* 0x000fe40007ffe0ff */
[----:B------:R-:W-:Y:S01]  /*7180*/  @P6 SHF.L.U32 R3, R55, 0x1f, RZ ;  /* 0x0000001f37036819 */ /* 0x000fe200000006ff */
[----:B------:R-:W-:Y:S01]  /*7190*/  @!PT LDS RZ, [RZ] ;  /* 0x00000000fffff984 */ /* 0x000fe20000000800 */
[----:B------:R-:W-:Y:S01]  /*71a0*/  @!PT LDS RZ, [RZ] ;  /* 0x00000000fffff984 */ /* 0x000fe20000000800 */
[----:B------:R-:W-:Y:S01]  /*71b0*/  @!PT LDS RZ, [RZ] ;  /* 0x00000000fffff984 */ /* 0x000fe20000000800 */
[----:B------:R-:W-:Y:S01]  /*71c0*/  @!PT LDS RZ, [RZ] ;  /* 0x00000000fffff984 */ /* 0x000fe20000000800 */
[----:B------:R4:W-:Y:S06]  /*71d0*/  MEMBAR.ALL.CTA ;  /* 0x0000000000007992 */ /* 0x0009ec0000008000 */
[----:B----4-:R-:W4:Y:S01]  /*71e0*/  FENCE.VIEW.ASYNC.S ;  /* 0x00000000000073c6 */ /* 0x010f220000000000 */
[----:B-1----:R-:W-:Y:S01]  /*71f0*/  @P6 PRMT R0, R65, 0x654, R0 ;  /* 0x0000065441006816 */ /* 0x002fe20000000000 */
[----:B----4-:R-:W-:Y:S06]  /*7200*/  BAR.SYNC.DEFER_BLOCKING 0x1, 0x80 ;  /* 0x0042000000007b1d */ /* 0x010fec0000010000 */
[----:B------:R-:W-:Y:S05]  /*7210*/  @P0 BRA `(.L_x_115) ;  /* 0x0000000000280947 */ /* 0x000fea0003800000 */
[----:B------:R-:W1:Y:S01]  /*7220*/  LDCU.64 UR6, c[0x0][0x348] ;  /* 0x00006900ff0677ac */ /* 0x000e620008000a00 */
[----:B------:R-:W-:Y:S02]  /*7230*/  UIADD3 UR9, UPT, UPT, UR49, 0x20, URZ ;  /* 0x0000002031097890 */ /* 0x000fe4000fffe0ff */
[----:B------:R-:W-:Y:S01]  /*7240*/  UIADD3 UR8, UPT, UPT, UR44, 0x1200, URZ ;  /* 0x000012002c087890 */ /* 0x000fe2000fffe0ff */
[----:B------:R-:W-:Y:S01]  /*7250*/  UMOV UR10, UR50 ;  /* 0x00000032000a7c82 */ /* 0x000fe20008000000 */
[----:B------:R-:W-:Y:S01]  /*7260*/  UMOV UR11, UR36 ;  /* 0x00000024000b7c82 */ /* 0x000fe20008000000 */
[----:B-1----:R-:W-:Y:S04]  /*7270*/  UIADD3 UR4, UP0, UPT, UR6, 0x680, URZ ;  /* 0x0000068006047890 */ /* 0x002fe8000ff1e0ff */
[----:B------:R-:W-:Y:S09]  /*7280*/  UIADD3.X UR5, UPT, UPT, URZ, UR7, URZ, UP0, !UPT ;  /* 0x00000007ff057290 */ /* 0x000ff200087fe4ff */
[----:B------:R1:W-:Y:S01]  /*7290*/  UTMASTG.3D [UR8], [UR4] ;  /* 0x00000008040073b5 */ /* 0x0003e20008010000 */
[----:B------:R0:W-:Y:S01]  /*72a0*/  UTMACMDFLUSH ;  /* 0x00000000000079b7 */ /* 0x0001e20000000000 */
[----:B-1----:R-:W-:Y:S04]  /*72b0*/  DEPBAR.LE SB0, 0x1 ;  /* 0x000080400000791a */ /* 0x002fe80000000000 */
.L_x_115:
[----:B------:R-:W-:Y:S05]  /*72c0*/  BSYNC.RECONVERGENT B0 ;  /* 0x0000000000007941 */ /* 0x000fea0003800200 */
.L_x_114:
[----:B------:R-:W-:Y:S01]  /*72d0*/  BAR.SYNC.DEFER_BLOCKING 0x1, 0x80 ;  /* 0x0042000000007b1d */ /* 0x000fe20000010000 */
[----:B------:R-:W-:Y:S04]  /*72e0*/  UIADD3 UR4, UPT, UPT, UR46, 0x1, URZ ;  /* 0x000000012e047890 */ /* 0x000fe8000fffe0ff */
[----:B------:R-:W-:Y:S04]  /*72f0*/  UISETP.NE.AND UP0, UPT, UR4, 0x4, UPT ;  /* 0x000000040400788c */ /* 0x000fe8000bf05270 */
[----:B------:R-:W-:Y:S01]  /*7300*/  USEL UR45, UR4, URZ, UP0 ;  /* 0x000000ff042d7287 */ /* 0x000fe20008000000 */
[----:B------:R1:W-:Y:S01]  /*7310*/  @P6 SYNCS.ARRIVE.TRANS64.RED.A1T0 RZ, [R0+URZ], RZ ;  /* 0x000000ff00ff69a7 */ /* 0x0003e200081004ff */
[----:B------:R-:W-:Y:S01]  /*7320*/  BSSY B1, `(.L_x_116) ;  /* 0x0000014000017945 */ /* 0x000fe20003800000 */
[----:B------:R-:W4:Y:S02]  /*7330*/  @P6 SYNCS.PHASECHK.TRANS64.TRYWAIT P0, [R2+URZ+0x40], R3 ;  /* 0x00004003020065a7 */ /* 0x000f2400080011ff */
[----:B----4-:R-:W-:Y:S01]  /*7340*/  @P6 SEL R63, RZ, 0x1, !P0 ;  /* 0x00000001ff3f6807 */ /* 0x010fe20004000000 */
[----:B-1----:R-:W-:Y:S06]  /*7350*/  @!P6 BRA `(.L_x_117) ;  /* 0x000000000040e947 */ /* 0x002fec0003800000 */
[----:B------:R-:W-:Y:S01]  /*7360*/  ISETP.NE.AND P1, PT, R64, RZ, PT ;  /* 0x000000ff4000720c */ /* 0x000fe20003f25270 */
[----:B------:R-:W-:Y:S01]  /*7370*/  BSSY B0, `(.L_x_118) ;  /* 0x0000009000007945 */ /* 0x000fe20003800000 */
[----:B------:R-:W-:Y:S11]  /*7380*/  ISETP.NE.AND P0, PT, R63, RZ, PT ;  /* 0x000000ff3f00720c */ /* 0x000ff60003f05270 */
[----:B------:R-:W-:Y:S05]  /*7390*/  @P1 IMAD R3, R61, 0x1000, R62 ;  /* 0x000010003d031824 */ /* 0x000fea00078e023e */
[----:B------:R-:W-:Y:S05]  /*73a0*/  @P1 IADD3 R0, PT, PT, R3, UR44, RZ ;  /* 0x0000002c03001c10 */ /* 0x000fea000fffe0ff */
[----:B------:R-:W-:Y:S01]  /*73b0*/  @P1 IMAD.IADD R0, R56, 0x1, R0 ;  /* 0x0000000138001824 */ /* 0x000fe200078e0200 */
[----:B------:R-:W-:Y:S06]  /*73c0*/  @P0 BRA `(.L_x_119) ;  /* 0x00000000000c0947 */ /* 0x000fec0003800000 */
[----:B------:R-:W-:Y:S04]  /*73d0*/  SHF.L.U32 R4, R55, 0x1f, RZ ;  /* 0x0000001f37047819 */ /* 0x000fe800000006ff */
[----:B------:R-:W1:Y:S02]  /*73e0*/  SYNCS.PHASECHK.TRANS64.TRYWAIT P0, [R2+URZ+0x40], R4 ;  /* 0x00004004020075a7 */ /* 0x000e6400080011ff */
[----:B-1----:R-:W-:Y:S05]  /*73f0*/  @!P0 BRA `(.L_x_120) ;  /* 0x0000001c00988947 */ /* 0x002fea0003800000 */
.L_x_119:
[----:B------:R-:W-:Y:S05]  /*7400*/  BSYNC B0 ;  /* 0x0000000000007941 */ /* 0x000fea0003800000 */
.L_x_118:
[----:B------:R-:W-:Y:S02]  /*7410*/  ISETP.NE.AND P0, PT, R64, RZ, PT ;  /* 0x000000ff4000720c */ /* 0x000fe40003f05270 */
[----:B------:R-:W-:Y:S11]  /*7420*/  IADD3 R61, PT, PT, R61, 0x1, RZ ;  /* 0x000000013d3d7810 */ /* 0x000ff60007ffe0ff */
[----:B------:R-:W-:Y:S05]  /*7430*/  @P0 WARPSYNC.ALL ;  /* 0x0000000000000948 */ /* 0x000fea0003800000 */
[----:B------:R4:W1:Y:S04]  /*7440*/  @P0 LDSM.16.M88.4 R28, [R3+UR44+0x200] ;  /* 0x0002002c031c083b */ /* 0x0008680008000200 */
[----:B------:R4:W1:Y:S02]  /*7450*/  @P0 LDSM.16.M88.4 R36, [R0+0x200] ;  /* 0x000200000024083b */ /* 0x0008640000000200 */
.L_x_117:
[----:B------:R-:W-:Y:S05]  /*7460*/  BSYNC B1 ;  /* 0x0000000000017941 */ /* 0x000fea0003800000 */
.L_x_116:
[----:B----4-:R-:W-:Y:S05]  /*7470*/  VIADD R0, R25, 0x40 ;  /* 0x0000004019007836 */ /* 0x010fea0000000000 */
[----:B------:R-:W-:Y:S04]  /*7480*/  SHF.R.U32.HI R0, RZ, 0x15, R0 ;  /* 0x00000015ff007819 */ /* 0x000fe80000011600 */
[----:B------:R-:W-:Y:S11]  /*7490*/  LOP3.LUT P0, RZ, R0, 0x3, R46, 0x48, !PT ;  /* 0x0000000300ff7812 */ /* 0x000ff6000780482e */
[----:B------:R-:W-:Y:S02]  /*74a0*/  @!UPT UIADD3 URZ, UPT, UPT, URZ, URZ, URZ ;  /* 0x000000fffffff290 */ /* 0x000fe4000fffe0ff */
[----:B------:R-:W-:Y:S05]  /*74b0*/  @!P0 BRA `(.L_x_121) ;  /* 0x0000000000408947 */ /* 0x000fea0003800000 */
[----:B------:R-:W4:Y:S01]  /*74c0*/  LDCU.64 UR8, c[0x4][0x70] ;  /* 0x01000e00ff0877ac */ /* 0x000f220008000a00 */
[----:B------:R-:W-:Y:S01]  /*74d0*/  MOV R3, 0x0 ;  /* 0x0000000000037802 */ /* 0x000fe20000000f00 */
[----:B------:R-:W-:Y:S02]  /*74e0*/  HFMA2 R12, -RZ, RZ, 0, 5.9604644775390625e-08 ;  /* 0x00000001ff0c7431 */ /* 0x000fe400000001ff */
[----:B---3--:R-:W-:Y:S02]  /*74f0*/  IMAD.MOV.U32 R8, RZ, RZ, 0x192 ;  /* 0x00000192ff087424 */ /* 0x008fe400078e00ff */
[----:B------:R-:W-:Y:S01]  /*7500*/  IMAD.MOV.U32 R13, RZ, RZ, RZ ;  /* 0x000000ffff0d7224 */ /* 0x000fe200078e00ff */
[----:B------:R-:W3:Y:S01]  /*7510*/  LDCU.64 UR6, c[0x4][0x78] ;  /* 0x01000f00ff0677ac */ /* 0x000ee20008000a00 */
[----:B-1----:R-:W1:Y:S01]  /*7520*/  LDC.64 R2, c[0x4][R3] ;  /* 0x0100000003027b82 */ /* 0x002e620000000a00 */
[----:B------:R-:W5:Y:S01]  /*7530*/  LDCU.64 UR4, c[0x4][0x10] ;  /* 0x01000200ff0477ac */ /* 0x000f620008000a00 */
[----:B----4-:R-:W-:Y:S01]  /*7540*/  MOV R5, UR9 ;  /* 0x0000000900057c02 */ /* 0x010fe20008000f00 */
[----:B------:R-:W-:Y:S01]  /*7550*/  IMAD.U32 R4, RZ, RZ, UR8 ;  /* 0x00000008ff047e24 */ /* 0x000fe2000f8e00ff */
[----:B---3--:R-:W-:Y:S01]  /*7560*/  MOV R7, UR7 ;  /* 0x0000000700077c02 */ /* 0x008fe20008000f00 */
[----:B------:R-:W-:Y:S01]  /*7570*/  IMAD.U32 R6, RZ, RZ, UR6 ;  /* 0x00000006ff067e24 */ /* 0x000fe2000f8e00ff */
[----:B-----5:R-:W-:Y:S01]  /*7580*/  MOV R11, UR5 ;  /* 0x00000005000b7c02 */ /* 0x020fe20008000f00 */
[----:B------:R-:W-:Y:S02]  /*7590*/  IMAD.U32 R10, RZ, RZ, UR4 ;  /* 0x00000004ff0a7e24 */ /* 0x000fe4000f8e00ff */
[----:B------:R-:W-:Y:S07]  /*75a0*/  LEPC R20, `(.L_x_121) ;  /* 0x000000001014794e */ /* 0x000fee0000000000 */
[----:B-12---:R-:W-:Y:S05]  /*75b0*/  CALL.ABS.NOINC R2 ;  /* 0x0000000002007343 */ /* 0x006fea0003c00000 */
.L_x_121:
[----:B-1----:R-:W-:Y:S01]  /*75c0*/  SHF.L.U32 R3, R28, 0x10, RZ ;  /* 0x000000101c037819 */ /* 0x002fe200000006ff */
[----:B------:R-:W-:Y:S05]  /*75d0*/  WARPSYNC.ALL ;  /* 0x0000000000007948 */ /* 0x000fea0003800000 */
[----:B------:R-:W-:Y:S01]  /*75e0*/  R2UR UR4, R25 ;  /* 0x00000000190472ca */ /* 0x000fe200000e0000 */
[----:B------:R-:W-:Y:S01]  /*75f0*/  BSSY.RECONVERGENT B0, `(.L_x_122) ;  /* 0x0000055000007945 */ /* 0x000fe20003800200 */
[C---:B------:R-:W-:Y:S02]  /*7600*/  SHF.L.U32 R20, R29.reuse, 0x10, RZ ;  /* 0x000000101d147819 */ /* 0x040fe400000006ff */
[----:B------:R-:W-:Y:S02]  /*7610*/  LOP3.LUT R21, R29, 0xffff0000, RZ, 0xc0, !PT ;  /* 0xffff00001d157812 */ /* 0x000fe400078ec0ff */
[----:B------:R-:W-:Y:S02]  /*7620*/  ISETP.NE.AND P6, PT, R58, RZ, PT ;  /* 0x000000ff3a00720c */ /* 0x000fe40003fc5270 */
[----:B------:R-:W-:Y:S05]  /*7630*/  ISETP.NE.AND P0, PT, R57, RZ, PT ;  /* 0x000000ff3900720c */ /* 0x000fea0003f05270 */
[----:B---3--:R-:W1:Y:S02]  /*7640*/  LDTM.16dp256bit.x4 R4, tmem[UR4+0x40] ;  /* 0x00004004000479ee */ /* 0x008e640008120000 */
[----:B-1----:R-:W-:Y:S01]  /*7650*/  FMUL R0, R24, R4 ;  /* 0x0000000418007220 */ /* 0x002fe20000400000 */
[----:B------:R-:W-:Y:S01]  /*7660*/  LOP3.LUT R4, R28, 0xffff0000, RZ, 0xc0, !PT ;  /* 0xffff00001c047812 */ /* 0x000fe200078ec0ff */
[C---:B------:R-:W-:Y:S01]  /*7670*/  FMUL R2, R24.reuse, R5 ;  /* 0x0000000518027220 */ /* 0x040fe20000400000 */
        /* <DEDUP_REMOVED lines=26> */
[----:B------:R-:W-:Y:S01]  /*7820*/  FMUL R10, R24, R14 ;  /* 0x0000000e180a7220 */ /* 0x000fe20000400000 */
[----:B------:R-:W-:Y:S01]  /*7830*/  SHF.L.U32 R4, R39, 0x10, RZ ;  /* 0x0000001027047819 */ /* 0x000fe200000006ff */
[----:B------:R-:W-:Y:S01]  /*7840*/  FFMA R11, R27, R16, R11 ;  /* 0x000000101b0b7223 */ /* 0x000fe2000000000b */
[----:B------:R-:W-:Y:S01]  /*7850*/  LOP3.LUT R5, R39, 0xffff0000, RZ, 0xc0, !PT ;  /* 0xffff000027057812 */ /* 0x000fe200078ec0ff */
[----:B------:R-:W-:Y:S01]  /*7860*/  FFMA R8, R27, R0, R8 ;  /* 0x000000001b087223 */ /* 0x000fe20000000008 */
[----:B------:R-:W-:Y:S01]  /*7870*/  LOP3.LUT R0, R37, 0xffff0000, RZ, 0xc0, !PT ;  /* 0xffff000025007812 */ /* 0x000fe200078ec0ff */
[C---:B------:R-:W-:Y:S01]  /*7880*/  FFMA R9, R27.reuse, R2, R9 ;  /* 0x000000021b097223 */ /* 0x040fe20000000009 */
[C---:B------:R-:W-:Y:S01]  /*7890*/  SHF.L.U32 R2, R38.reuse, 0x10, RZ ;  /* 0x0000001026027819 */ /* 0x040fe200000006ff */
[----:B------:R-:W-:Y:S01]  /*78a0*/  FFMA R10, R27, R3, R10 ;  /* 0x000000031b0a7223 */ /* 0x000fe2000000000a */
[----:B------:R-:W-:Y:S01]  /*78b0*/  LOP3.LUT R3, R38, 0xffff0000, RZ, 0xc0, !PT ;  /* 0xffff000026037812 */ /* 0x000fe200078ec0ff */
[C---:B------:R-:W-:Y:S01]  /*78c0*/  FMUL R15, R24.reuse, R15 ;  /* 0x0000000f180f7220 */ /* 0x040fe20000400000 */
[----:B------:R-:W-:Y:S01]  /*78d0*/  F2FP.BF16.F32.PACK_AB R35, R11, R6 ;  /* 0x000000060b23723e */ /* 0x000fe200000010ff */
[C---:B------:R-:W-:Y:S01]  /*78e0*/  FMUL R13, R24.reuse, R17 ;  /* 0x00000011180d7220 */ /* 0x040fe20000400000 */
[C---:B------:R-:W-:Y:S01]  /*78f0*/  FMUL R14, R24.reuse, R18 ;  /* 0x00000012180e7220 */ /* 0x040fe20000400000 */
[----:B------:R-:W-:Y:S01]  /*7900*/  FFMA R15, R27, R0, R15 ;  /* 0x000000001b0f7223 */ /* 0x000fe2000000000f */
[----:B------:R-:W-:Y:S01]  /*7910*/  FMUL R19, R24, R19 ;  /* 0x0000001318137220 */ /* 0x000fe20000400000 */
[----:B------:R1:W-:Y:S01]  /*7920*/  STSM.16.M88.4 [R60+0x2200], R32 ;  /* 0x002200203c007844 */ /* 0x0003e20000000200 */
[----:B------:R-:W-:Y:S01]  /*7930*/  F2FP.BF16.F32.PACK_AB R8, R9, R8 ;  /* 0x000000080908723e */ /* 0x000fe200000010ff */
[----:B------:R-:W-:Y:S01]  /*7940*/  FFMA R12, R27, R2, R12 ;  /* 0x000000021b0c7223 */ /* 0x000fe2000000000c */
[----:B------:R-:W-:Y:S01]  /*7950*/  F2FP.BF16.F32.PACK_AB R9, R15, R10 ;  /* 0x0000000a0f09723e */ /* 0x000fe200000010ff */
[C---:B------:R-:W-:Y:S01]  /*7960*/  FFMA R13, R27.reuse, R3, R13 ;  /* 0x000000031b0d7223 */ /* 0x040fe2000000000d */
        /* <DEDUP_REMOVED lines=15> */
[----:B---3--:R-:W3:Y:S01]  /*7a60*/  FENCE.VIEW.ASYNC.S ;  /* 0x00000000000073c6 */ /* 0x008ee20000000000 */
[----:B------:R-:W-:Y:S01]  /*7a70*/  @P6 PRMT R0, R65, 0x654, R0 ;  /* 0x0000065441006816 */ /* 0x000fe20000000000 */
[----:B---3--:R-:W-:Y:S06]  /*7a80*/  BAR.SYNC.DEFER_BLOCKING 0x1, 0x80 ;  /* 0x0042000000007b1d */ /* 0x008fec0000010000 */
[----:B------:R-:W-:Y:S05]  /*7a90*/  @P0 BRA `(.L_x_123) ;  /* 0x0000000000280947 */ /* 0x000fea0003800000 */
[----:B------:R-:W3:Y:S01]  /*7aa0*/  LDCU.64 UR6, c[0x0][0x348] ;  /* 0x00006900ff0677ac */ /* 0x000ee20008000a00 */
[----:B------:R-:W-:Y:S02]  /*7ab0*/  UIADD3 UR9, UPT, UPT, UR49, 0x40, URZ ;  /* 0x0000004031097890 */ /* 0x000fe4000fffe0ff */
[----:B------:R-:W-:Y:S01]  /*7ac0*/  UIADD3 UR8, UPT, UPT, UR44, 0x2200, URZ ;  /* 0x000022002c087890 */ /* 0x000fe2000fffe0ff */
[----:B------:R-:W-:Y:S01]  /*7ad0*/  UMOV UR10, UR50 ;  /* 0x00000032000a7c82 */ /* 0x000fe20008000000 */
[----:B------:R-:W-:Y:S01]  /*7ae0*/  UMOV UR11, UR36 ;  /* 0x00000024000b7c82 */ /* 0x000fe20008000000 */
[----:B---3--:R-:W-:Y:S04]  /*7af0*/  UIADD3 UR4, UP0, UPT, UR6, 0x680, URZ ;  /* 0x0000068006047890 */ /* 0x008fe8000ff1e0ff */
[----:B------:R-:W-:Y:S09]  /*7b00*/  UIADD3.X UR5, UPT, UPT, URZ, UR7, URZ, UP0, !UPT ;  /* 0x00000007ff057290 */ /* 0x000ff200087fe4ff */
[----:B------:R3:W-:Y:S01]  /*7b10*/  UTMASTG.3D [UR8], [UR4] ;  /* 0x00000008040073b5 */ /* 0x0007e20008010000 */
[----:B------:R0:W-:Y:S01]  /*7b20*/  UTMACMDFLUSH ;  /* 0x00000000000079b7 */ /* 0x0001e20000000000 */
[----:B---3--:R-:W-:Y:S04]  /*7b30*/  DEPBAR.LE SB0, 0x1 ;  /* 0x000080400000791a */ /* 0x008fe80000000000 */
.L_x_123:
[----:B------:R-:W-:Y:S05]  /*7b40*/  BSYNC.RECONVERGENT B0 ;  /* 0x0000000000007941 */ /* 0x000fea0003800200 */
.L_x_122:
        /* <DEDUP_REMOVED lines=8> */
[----:B---3--:R-:W-:Y:S06]  /*7bd0*/  @!P6 BRA `(.L_x_125) ;  /* 0x000000000040e947 */ /* 0x008fec0003800000 */
        /* <DEDUP_REMOVED lines=8> */
[----:B------:R-:W3:Y:S02]  /*7c60*/  SYNCS.PHASECHK.TRANS64.TRYWAIT P0, [R3+URZ+0x40], R0 ;  /* 0x00004000030075a7 */ /* 0x000ee400080011ff */
[----:B---3--:R-:W-:Y:S05]  /*7c70*/  @!P0 BRA `(.L_x_128) ;  /* 0x00000014008c8947 */ /* 0x008fea0003800000 */
.L_x_127:
[----:B------:R-:W-:Y:S05]  /*7c80*/  BSYNC B0 ;  /* 0x0000000000007941 */ /* 0x000fea0003800000 */
.L_x_126:
[----:B------:R-:W-:Y:S11]  /*7c90*/  ISETP.NE.AND P0, PT, R64, RZ, PT ;  /* 0x000000ff4000720c */ /* 0x000ff60003f05270 */
[----:B------:R-:W-:Y:S02]  /*7ca0*/  @!UPT UIADD3 URZ, UPT, UPT, URZ, URZ, URZ ;  /* 0x000000fffffff290 */ /* 0x000fe4000fffe0ff */
[----:B------:R-:W-:Y:S05]  /*7cb0*/  @P0 WARPSYNC.ALL ;  /* 0x0000000000000948 */ /* 0x000fea0003800000 */
[----:B------:R4:W1:Y:S04]  /*7cc0*/  @P0 LDSM.16.M88.4 R28, [R61+UR44+0x200] ;  /* 0x0002002c3d1c083b */ /* 0x0008680008000200 */
[----:B------:R4:W1:Y:S02]  /*7cd0*/  @P0 LDSM.16.M88.4 R36, [R2+0x200] ;  /* 0x000200000224083b */ /* 0x0008640000000200 */
.L_x_125:
[----:B------:R-:W-:Y:S05]  /*7ce0*/  BSYNC B1 ;  /* 0x0000000000017941 */ /* 0x000fea0003800000 */
.L_x_124:
[----:B---3--:R-:W-:Y:S05]  /*7cf0*/  VIADD R0, R25, 0x60 ;  /* 0x0000006019007836 */ /* 0x008fea0000000000 */
[----:B------:R-:W-:Y:S04]  /*7d00*/  SHF.R.U32.HI R0, RZ, 0x15, R0 ;  /* 0x00000015ff007819 */ /* 0x000fe80000011600 */
[----:B------:R-:W-:Y:S11]  /*7d10*/  LOP3.LUT P0, RZ, R0, 0x3, R46, 0x48, !PT ;  /* 0x0000000300ff7812 */ /* 0x000ff6000780482e */
[----:B------:R-:W-:Y:S02]  /*7d20*/  @!UPT UIADD3 URZ, UPT, UPT, URZ, URZ, URZ ;  /* 0x000000fffffff290 */ /* 0x000fe4000fffe0ff */
[----:B------:R-:W-:Y:S05]  /*7d30*/  @!P0 BRA `(.L_x_129) ;  /* 0x0000000000408947 */ /* 0x000fea0003800000 */
[----:B------:R-:W3:Y:S01]  /*7d40*/  LDCU.64 UR8, c[0x4][0x70] ;  /* 0x01000e00ff0877ac */ /* 0x000ee20008000a00 */
[----:B------:R-:W-:Y:S01]  /*7d50*/  MOV R3, 0x0 ;  /* 0x0000000000037802 */ /* 0x000fe20000000f00 */
[----:B------:R-:W-:Y:S02]  /*7d60*/  HFMA2 R12, -RZ, RZ, 0, 5.9604644775390625e-08 ;  /* 0x00000001ff0c7431 */ /* 0x000fe400000001ff */
[----:B-1----:R-:W-:Y:S02]  /*7d70*/  IMAD.MOV.U32 R8, RZ, RZ, 0x192 ;  /* 0x00000192ff087424 */ /* 0x002fe400078e00ff */
[----:B------:R-:W-:Y:S01]  /*7d80*/  IMAD.MOV.U32 R13, RZ, RZ, RZ ;  /* 0x000000ffff0d7224 */ /* 0x000fe200078e00ff */
[----:B------:R-:W1:Y:S01]  /*7d90*/  LDCU.64 UR6, c[0x4][0x78] ;  /* 0x01000f00ff0677ac */ /* 0x000e620008000a00 */
[----:B----4-:R-:W4:Y:S01]  /*7da0*/  LDC.64 R2, c[0x4][R3] ;  /* 0x0100000003027b82 */ /* 0x010f220000000a00 */
        /* <DEDUP_REMOVED lines=9> */
.L_x_129:
[----:B------:R-:W-:Y:S01]  /*7e40*/  ISETP.NE.AND P0, PT, R57, RZ, PT ;  /* 0x000000ff3900720c */ /* 0x000fe20003f05270 */
[----:B------:R-:W-:Y:S05]  /*7e50*/  WARPSYNC.ALL ;  /* 0x0000000000007948 */ /* 0x000fea0003800000 */
[----:B------:R-:W-:Y:S01]  /*7e60*/  R2UR UR4, R25 ;  /* 0x00000000190472ca */ /* 0x000fe200000e0000 */
[----:B------:R-:W3:Y:S01]  /*7e70*/  S2UR UR5, SR_CgaCtaId ;  /* 0x00000000000579c3 */ /* 0x000ee20000008800 */
[C---:B-1----:R-:W-:Y:S01]  /*7e80*/  SHF.L.U32 R0, R28.reuse, 0x10, RZ ;  /* 0x000000101c007819 */ /* 0x042fe200000006ff */
[----:B------:R-:W-:Y:S01]  /*7e90*/  BSSY.RECONVERGENT B0, `(.L_x_130) ;  /* 0x0000052000007945 */ /* 0x000fe20003800200 */
[----:B----4-:R-:W-:Y:S02]  /*7ea0*/  LOP3.LUT R2, R28, 0xffff0000, RZ, 0xc0, !PT ;  /* 0xffff00001c027812 */ /* 0x010fe400078ec0ff */
[C---:B------:R-:W-:Y:S02]  /*7eb0*/  SHF.L.U32 R3, R29.reuse, 0x10, RZ ;  /* 0x000000101d037819 */ /* 0x040fe400000006ff */
[----:B------:R-:W-:Y:S02]  /*7ec0*/  LOP3.LUT R20, R29, 0xffff0000, RZ, 0xc0, !PT ;  /* 0xffff00001d147812 */ /* 0x000fe400078ec0ff */
[C---:B------:R-:W-:Y:S02]  /*7ed0*/  SHF.L.U32 R21, R30.reuse, 0x10, RZ ;  /* 0x000000101e157819 */ /* 0x040fe400000006ff */
[----:B------:R-:W-:Y:S01]  /*7ee0*/  LOP3.LUT R25, R30, 0xffff0000, RZ, 0xc0, !PT ;  /* 0xffff00001e197812 */ /* 0x000fe200078ec0ff */
[----:B------:R-:W1:Y:S01]  /*7ef0*/  LDTM.16dp256bit.x4 R4, tmem[UR4+0x60] ;  /* 0x00006004000479ee */ /* 0x000e620008120000 */
[----:B------:R-:W-:Y:S01]  /*7f00*/  R2UR UR4, R26 ;  /* 0x000000001a0472ca */ /* 0x000fe200000e0000 */
[----:B------:R-:W-:Y:S01]  /*7f10*/  NOP ;  /* 0x0000000000007918 */ /* 0x000fe20000000000 */
[C---:B------:R-:W-:Y:S02]  /*7f20*/  SHF.L.U32 R26, R31.reuse, 0x10, RZ ;  /* 0x000000101f1a7819 */ /* 0x040fe400000006ff */
[----:B------:R-:W-:Y:S02]  /*7f30*/  LOP3.LUT R28, R31, 0xffff0000, RZ, 0xc0, !PT ;  /* 0xffff00001f1c7812 */ /* 0x000fe400078ec0ff */
[C---:B------:R-:W-:Y:S02]  /*7f40*/  SHF.L.U32 R29, R36.reuse, 0x10, RZ ;  /* 0x00000010241d7819 */ /* 0x040fe400000006ff */
[----:B------:R-:W-:Y:S02]  /*7f50*/  LOP3.LUT R30, R36, 0xffff0000, RZ, 0xc0, !PT ;  /* 0xffff0000241e7812 */ /* 0x000fe400078ec0ff */
[C---:B------:R-:W-:Y:S02]  /*7f60*/  SHF.L.U32 R31, R37.reuse, 0x10, RZ ;  /* 0x00000010251f7819 */ /* 0x040fe400000006ff */
[----:B------:R-:W-:Y:S01]  /*7f70*/  LOP3.LUT R32, R37, 0xffff0000, RZ, 0xc0, !PT ;  /* 0xffff000025207812 */ /* 0x000fe200078ec0ff */
[----:B------:R-:W-:Y:S01]  /*7f80*/  UIADD3 UR4, UPT, UPT, UR4, 0xd0, URZ ;  /* 0x000000d004047890 */ /* 0x000fe2000fffe0ff */
[C---:B------:R-:W-:Y:S02]  /*7f90*/  SHF.L.U32 R33, R38.reuse, 0x10, RZ ;  /* 0x0000001026217819 */ /* 0x040fe400000006ff */
[----:B------:R-:W-:Y:S02]  /*7fa0*/  LOP3.LUT R34, R38, 0xffff0000, RZ, 0xc0, !PT ;  /* 0xffff000026227812 */ /* 0x000fe400078ec0ff */
[C---:B------:R-:W-:Y:S02]  /*7fb0*/  SHF.L.U32 R35, R39.reuse, 0x10, RZ ;  /* 0x0000001027237819 */ /* 0x040fe400000006ff */
[----:B------:R-:W-:Y:S01]  /*7fc0*/  LOP3.LUT R36, R39, 0xffff0000, RZ, 0xc0, !PT ;  /* 0xffff000027247812 */ /* 0x000fe200078ec0ff */
[C---:B-1----:R-:W-:Y:S01]  /*7fd0*/  FMUL R4, R24.reuse, R4 ;  /* 0x0000000418047220 */ /* 0x042fe20000400000 */
[----:B---3--:R-:W-:Y:S01]  /*7fe0*/  UPRMT UR4, UR5, 0x654, UR4 ;  /* 0x0000065405047896 */ /* 0x008fe20008000004 */
[C---:B------:R-:W-:Y:S01]  /*7ff0*/  FMUL R5, R24.reuse, R5 ;  /* 0x0000000518057220 */ /* 0x040fe20000400000 */
[C---:B------:R-:W-:Y:S01]  /*8000*/  FMUL R6, R24.reuse, R6 ;  /* 0x0000000618067220 */ /* 0x040fe20000400000 */
[C---:B------:R-:W-:Y:S01]  /*8010*/  FFMA R4, R27.reuse, R0, R4 ;  /* 0x000000001b047223 */ /* 0x040fe20000000004 */
[C---:B------:R-:W-:Y:S01]  /*8020*/  FMUL R7, R24.reuse, R7 ;  /* 0x0000000718077220 */ /* 0x040fe20000400000 */
[C---:B------:R-:W-:Y:S01]  /*8030*/  FFMA R5, R27.reuse, R2, R5 ;  /* 0x000000021b057223 */ /* 0x040fe20000000005 */
[C---:B------:R-:W-:Y:S01]  /*8040*/  FFMA R6, R27.reuse, R3, R6 ;  /* 0x000000031b067223 */ /* 0x040fe20000000006 */
[C---:B------:R-:W-:Y:S01]  /*8050*/  FMUL R8, R24.reuse, R8 ;  /* 0x0000000818087220 */ /* 0x040fe20000400000 */
[----:B------:R-:W-:Y:S01]  /*8060*/  FFMA R7, R27, R20, R7 ;  /* 0x000000141b077223 */ /* 0x000fe20000000007 */
[----:B------:R-:W-:Y:S01]  /*8070*/  SYNCS.ARRIVE.TRANS64.RED.A1T0 RZ, [UR4], RZ ;  /* 0x000000ffffff79a7 */ /* 0x000fe20008100404 */
[----:B------:R-:W-:Y:S01]  /*8080*/  F2FP.BF16.F32.PACK_AB R4, R5, R4 ;  /* 0x000000040504723e */ /* 0x000fe200000010ff */
[----:B------:R-:W-:Y:S01]  /*8090*/  FFMA R8, R27, R21, R8 ;  /* 0x000000151b087223 */ /* 0x000fe20000000008 */
[C---:B------:R-:W-:Y:S01]  /*80a0*/  FMUL R9, R24.reuse, R9 ;  /* 0x0000000918097220 */ /* 0x040fe20000400000 */
[----:B------:R-:W-:Y:S01]  /*80b0*/  F2FP.BF16.F32.PACK_AB R5, R7, R6 ;  /* 0x000000060705723e */ /* 0x000fe200000010ff */
[C---:B------:R-:W-:Y:S01]  /*80c0*/  FMUL R0, R24.reuse, R10 ;  /* 0x0000000a18007220 */ /* 0x040fe20000400000 */
[C---:B------:R-:W-:Y:S01]  /*80d0*/  FMUL R2, R24.reuse, R11 ;  /* 0x0000000b18027220 */ /* 0x040fe20000400000 */
[C---:B------:R-:W-:Y:S01]  /*80e0*/  FMUL R3, R24.reuse, R12 ;  /* 0x0000000c18037220 */ /* 0x040fe20000400000 */
[C---:B------:R-:W-:Y:S01]  /*80f0*/  FFMA R9, R27.reuse, R25, R9 ;  /* 0x000000191b097223 */ /* 0x040fe20000000009 */
[C---:B------:R-:W-:Y:S01]  /*8100*/  FMUL R10, R24.reuse, R13 ;  /* 0x0000000d180a7220 */ /* 0x040fe20000400000 */
[C---:B------:R-:W-:Y:S01]  /*8110*/  FFMA R0, R27.reuse, R26, R0 ;  /* 0x0000001a1b007223 */ /* 0x040fe20000000000 */
[C---:B------:R-:W-:Y:S01]  /*8120*/  FMUL R11, R24.reuse, R14 ;  /* 0x0000000e180b7220 */ /* 0x040fe20000400000 */
[C---:B------:R-:W-:Y:S01]  /*8130*/  FFMA R2, R27.reuse, R28, R2 ;  /* 0x0000001c1b027223 */ /* 0x040fe20000000002 */
[C---:B------:R-:W-:Y:S01]  /*8140*/  FMUL R15, R24.reuse, R15 ;  /* 0x0000000f180f7220 */ /* 0x040fe20000400000 */
[C---:B------:R-:W-:Y:S01]  /*8150*/  FMUL R12, R24.reuse, R16 ;  /* 0x00000010180c7220 */ /* 0x040fe20000400000 */
[C---:B------:R-:W-:Y:S01]  /*8160*/  FFMA R3, R27.reuse, R29, R3 ;  /* 0x0000001d1b037223 */ /* 0x040fe20000000003 */
[C---:B------:R-:W-:Y:S01]  /*8170*/  FMUL R13, R24.reuse, R17 ;  /* 0x00000011180d7220 */ /* 0x040fe20000400000 */
[C---:B------:R-:W-:Y:S01]  /*8180*/  FFMA R10, R27.reuse, R30, R10 ;  /* 0x0000001e1b0a7223 */ /* 0x040fe2000000000a */
[C---:B------:R-:W-:Y:S01]  /*8190*/  FMUL R14, R24.reuse, R18 ;  /* 0x00000012180e7220 */ /* 0x040fe20000400000 */
[C---:B------:R-:W-:Y:S01]  /*81a0*/  FFMA R11, R27.reuse, R31, R11 ;  /* 0x0000001f1b0b7223 */ /* 0x040fe2000000000b */
[C---:B------:R-:W-:Y:S01]  /*81b0*/  FFMA R15, R27.reuse, R32, R15 ;  /* 0x000000201b0f7223 */ /* 0x040fe2000000000f */
[----:B------:R-:W-:Y:S01]  /*81c0*/  FMUL R19, R24, R19 ;  /* 0x0000001318137220 */ /* 0x000fe20000400000 */
[C---:B------:R-:W-:Y:S01]  /*81d0*/  FFMA R12, R27.reuse, R33, R12 ;  /* 0x000000211b0c7223 */ /* 0x040fe2000000000c */
[C---:B------:R-:W-:Y:S01]  /*81e0*/  FFMA R13, R27.reuse, R34, R13 ;  /* 0x000000221b0d7223 */ /* 0x040fe2000000000d */
[C---:B------:R-:W-:Y:S01]  /*81f0*/  FFMA R14, R27.reuse, R35, R14 ;  /* 0x000000231b0e7223 */ /* 0x040fe2000000000e */
[----:B------:R-:W-:Y:S01]  /*8200*/  FFMA R19, R27, R36, R19 ;  /* 0x000000241b137223 */ /* 0x000fe20000000013 */
[----:B------:R-:W-:Y:S02]  /*8210*/  F2FP.BF16.F32.PACK_AB R6, R9, R8 ;  /* 0x000000080906723e */ /* 0x000fe400000010ff */
        /* <DEDUP_REMOVED lines=25> */
.L_x_131:
[----:B------:R-:W-:Y:S05]  /*83b0*/  BSYNC.RECONVERGENT B0 ;  /* 0x0000000000007941 */ /* 0x000fea0003800200 */
.L_x_130:
[----:B------:R-:W-:Y:S01]  /*83c0*/  BAR.SYNC.DEFER_BLOCKING 0x1, 0x80 ;  /* 0x0042000000007b1d */ /* 0x000fe20000010000 */
[----:B------:R-:W-:Y:S01]  /*83d0*/  UISETP.NE.AND UP0, UPT, UR47, -0x4, UPT ;  /* 0xfffffffc2f00788c */ /* 0x000fe2000bf05270 */
[----:B------:R-:W-:Y:S08]  /*83e0*/  IADD3 R22, PT, PT, R22, 0x1, RZ ;  /* 0x0000000116167810 */ /* 0x000ff00007ffe0ff */
[----:B------:R-:W-:Y:S05]  /*83f0*/  BRA.U !UP0, `(.L_x_132) ;  /* 0x0000000108247547 */ /* 0x000fea000b800000 */
[----:B------:R-:W-:Y:S01]  /*8400*/  ISETP.NE.AND P0, PT, R58, RZ, PT ;  /* 0x000000ff3a00720c */ /* 0x000fe20003f05270 */
[----:B------:R-:W-:Y:S01]  /*8410*/  IMAD.U32 R0, RZ, RZ, UR46 ;  /* 0x0000002eff007e24 */ /* 0x000fe2000f8e00ff */
[----:B------:R-:W-:Y:S04]  /*8420*/  UIADD3 UR4, UPT, UPT, UR46, 0x1, URZ ;  /* 0x000000012e047890 */ /* 0x000fe8000fffe0ff */
[----:B------:R-:W-:Y:S04]  /*8430*/  UISETP.NE.AND UP0, UPT, UR4, 0x4, UPT ;  /* 0x000000040400788c */ /* 0x000fe8000bf05270 */
[----:B------:R-:W-:Y:S03]  /*8440*/  USEL UR46, UR4, URZ, UP0 ;  /* 0x000000ff042e7287 */ /* 0x000fe60008000000 */
[----:B------:R-:W-:Y:S05]  /*8450*/  @P0 LEA R0, R0, UR44, 0x3 ;  /* 0x0000002c00000c11 */ /* 0x000fea000f8e18ff */
[----:B------:R-:W-:Y:S05]  /*8460*/  @P0 VIADD R0, R0, 0x60 ;  /* 0x0000006000000836 */ /* 0x000fea0000000000 */
[----:B------:R-:W-:Y:S04]  /*8470*/  @P0 PRMT R0, R65, 0x654, R0 ;  /* 0x0000065441000816 */ /* 0x000fe80000000000 */
[----:B------:R3:W-:Y:S03]  /*8480*/  @P0 SYNCS.ARRIVE.TRANS64.RED.A1T0 RZ, [R0+URZ], RZ ;  /* 0x000000ff00ff09a7 */ /* 0x0007e600081004ff */
.L_x_132:
[----:B------:R-:W-:Y:S01]  /*8490*/  R2UR UR5, R47 ;  /* 0x000000002f0572ca */ /* 0x000fe200000e0000 */
[----:B------:R-:W-:Y:S01]  /*84a0*/  UISETP.NE.AND UP0, UPT, UR61, URZ, UPT ;  /* 0x000000ff3d00728c */ /* 0x000fe2000bf05270 */
[----:B------:R-:W-:Y:S01]  /*84b0*/  R2UR UR4, R48 ;  /* 0x00000000300472ca */ /* 0x000fe200000e0000 */
[----:B------:R-:W-:Y:S01]  /*84c0*/  UIADD3 UR47, UPT, UPT, UR47, 0x4, URZ ;  /* 0x000000042f2f7890 */ /* 0x000fe2000fffe0ff */
[----:B------:R-:W-:Y:S01]  /*84d0*/  ISETP.NE.AND P0, PT, R52, 0x2, PT ;  /* 0x000000023400780c */ /* 0x000fe20003f05270 */
[----:B------:R-:W-:Y:S01]  /*84e0*/  UMOV UR36, UR60 ;  /* 0x0000003c00247c82 */ /* 0x000fe20008000000 */
[----:B------:R-:W-:Y:S02]  /*84f0*/  ISETP.NE.AND P1, PT, R22, 0x4, PT ;  /* 0x000000041600780c */ /* 0x000fe40003f25270 */
[----:B------:R-:W-:Y:S02]  /*8500*/  SEL R2, RZ, 0x1, P0 ;  /* 0x00000001ff027807 */ /* 0x000fe40000000000 */
[----:B---3--:R-:W-:Y:S02]  /*8510*/  SEL R0, RZ, 0x1, P1 ;  /* 0x00000001ff007807 */ /* 0x008fe40000800000 */
[----:B------:R-:W-:Y:S01]  /*8520*/  LOP3.LUT R53, R53, R2, RZ, 0x3c, !PT ;  /* 0x0000000235357212 */ /* 0x000fe200078e3cff */
[----:B------:R-:W-:Y:S01]  /*8530*/  UIADD3 UR20, UPT, UPT, UR37, UR5, URZ ;  /* 0x0000000525147290 */ /* 0x000fe2000fffe0ff */
[----:B------:R-:W-:Y:S01]  /*8540*/  LOP3.LUT R54, R54, R0, RZ, 0x3c, !PT ;  /* 0x0000000036367212 */ /* 0x000fe200078e3cff */
[----:B------:R-:W-:Y:S01]  /*8550*/  UIADD3 UR16, UPT, UPT, UR38, UR4, URZ ;  /* 0x0000000426107290 */ /* 0x000fe2000fffe0ff */
[----:B------:R-:W-:Y:S02]  /*8560*/  SEL R52, R52, RZ, P0 ;  /* 0x000000ff34347207 */ /* 0x000fe40000000000 */
[----:B------:R-:W-:Y:S01]  /*8570*/  SEL R22, R22, RZ, P1 ;  /* 0x000000ff16167207 */ /* 0x000fe20000800000 */
[----:B------:R-:W-:Y:S08]  /*8580*/  BRA.U UP0, `(.L_x_133) ;  /* 0xffffffcd00b07547 */ /* 0x000ff0000b83ffff */
[----:B------:R-:W-:-:S13]  /*8590*/  R2UR UR4, R49 ;  /* 0x00000000310472ca */ /* 0x000fda00000e0000 */
[----:B------:R-:W-:-:S09]  /*85a0*/  UISETP.NE.AND UP0, UPT, UR4, URZ, UPT ;  /* 0x000000ff0400728c */ /* 0x000fd2000bf05270 */
[----:B------:R-:W-:Y:S05]  /*85b0*/  BRA.U !UP0, `(.L_x_134) ;  /* 0x0000000108487547 */ /* 0x000fea000b800000 */
[----:B------:R-:W3:Y:S02]  /*85c0*/  LDCU.64 UR4, c[0x0][0x890] ;  /* 0x00011200ff0477ac */ /* 0x000ee40008000a00 */
[----:B---3--:R-:W-:-:S04]  /*85d0*/  UISETP.NE.U32.AND UP0, UPT, UR4, URZ, UPT ;  /* 0x000000ff0400728c */ /* 0x008fc8000bf05070 */
[----:B------:R-:W-:-:S09]  /*85e0*/  UISETP.NE.AND.EX UP0, UPT, UR5, URZ, UPT, UP0 ;  /* 0x000000ff0500728c */ /* 0x000fd2000bf05300 */
[----:B------:R-:W-:Y:S05]  /*85f0*/  BRA.U UP0, `(.L_x_135) ;  /* 0x00000001000c7547 */ /* 0x000fea000b800000 */
[----:B------:R-:W-:-:S13]  /*8600*/  FSETP.NEU.AND P0, PT, R27, RZ, PT ;  /* 0x000000ff1b00720b */ /* 0x000fda0003f0d000 */
[----:B------:R-:W-:Y:S05]  /*8610*/  @!P0 EXIT ;  /* 0x000000000000894d */ /* 0x000fea0003800000 */
[----:B------:R-:W-:Y:S05]  /*8620*/  BRA `(.L_x_134) ;  /* 0x00000000002c7947 */ /* 0x000fea0003800000 */
.L_x_135:
[----:B------:R-:W-:Y:S01]  /*8630*/  ISETP.NE.AND P0, PT, R51, RZ, PT ;  /* 0x000000ff3300720c */ /* 0x000fe20003f05270 */
[----:B------:R-:W-:-:S12]  /*8640*/  BSSY.RECONVERGENT B0, `(.L_x_134) ;  /* 0x0000009000007945 */ /* 0x000fd80003800200 */
[----:B------:R-:W-:Y:S05]  /*8650*/  @P0 BRA `(.L_x_136) ;  /* 0x0000000000140947 */ /* 0x000fea0003800000 */
[----:B------:R-:W3:Y:S02]  /*8660*/  LDCU.64 UR4, c[0x0][0x888] ;  /* 0x00011100ff0477ac */ /* 0x000ee40008000a00 */
[----:B---3--:R-:W-:-:S04]  /*8670*/  ISETP.NE.U32.AND P0, PT, RZ, UR4, PT ;  /* 0x00000004ff007c0c */ /* 0x008fc8000bf05070 */
[----:B------:R-:W-:-:S13]  /*8680*/  ISETP.NE.AND.EX P0, PT, RZ, UR5, PT, P0 ;  /* 0x00000005ff007c0c */ /* 0x000fda000bf05300 */
[----:B------:R-:W-:Y:S05]  /*8690*/  @!P0 EXIT ;  /* 0x000000000000894d */ /* 0x000fea0003800000 */
[----:B------:R-:W-:Y:S05]  /*86a0*/  BRA `(.L_x_137) ;  /* 0x0000000000087947 */ /* 0x000fea0003800000 */
.L_x_136:
[----:B------:R-:W-:-:S13]  /*86b0*/  FSETP.NEU.AND P0, PT, R27, RZ, PT ;  /* 0x000000ff1b00720b */ /* 0x000fda0003f0d000 */
[----:B------:R-:W-:Y:S05]  /*86c0*/  @!P0 EXIT ;  /* 0x000000000000894d */ /* 0x000fea0003800000 */
.L_x_137:
[----:B------:R-:W-:Y:S05]  /*86d0*/  BSYNC.RECONVERGENT B0 ;  /* 0x0000000000007941 */ /* 0x000fea0003800200 */
.L_x_134:
[----:B------:R-:W3:Y:S01]  /*86e0*/  S2UR UR5, SR_CgaCtaId ;  /* 0x00000000000579c3 */ /* 0x000ee20000008800 */
[----:B------:R-:W-:Y:S01]  /*86f0*/  ULEA UR4, UR46, UR44, 0x3 ;  /* 0x0000002c2e047291 */ /* 0x000fe2000f8e18ff */
[----:B------:R-:W-:-:S04]  /*8700*/  DEPBAR.LE SB0, 0x0 ;  /* 0x000080000000791a */ /* 0x000fc80000000000 */
[----:B------:R-:W-:-:S04]  /*8710*/  UIADD3 UR4, UPT, UPT, UR4, 0x60, URZ ;  /* 0x0000006004047890 */ /* 0x000fc8000fffe0ff */
[----:B---3--:R-:W-:-:S09]  /*8720*/  UPRMT UR4, UR5, 0x654, UR4 ;  /* 0x0000065405047896 */ /* 0x008fd20008000004 */
[----:B------:R-:W-:Y:S01]  /*8730*/  SYNCS.ARRIVE.TRANS64.RED.A1T0 RZ, [UR4], RZ ;  /* 0x000000ffffff79a7 */ /* 0x000fe20008100404 */
[----:B------:R-:W-:Y:S05]  /*8740*/  EXIT ;  /* 0x000000000000794d */ /* 0x000fea0003800000 */
.L_x_24:
[----:B-1----:R1:W3:Y:S02]  /*8750*/  SYNCS.PHASECHK.TRANS64.TRYWAIT P0, [R0+URZ+0x100], R2 ;  /* 0x00010002000075a7 */ /* 0x0022e400080011ff */
[----:B---3--:R-:W-:Y:S05]  /*8760*/  @!P0 NANOSLEEP.SYNCS 0x989680 ;  /* 0x009896800000895d */ /* 0x008fea0003900000 */
[----:B------:R-:W3:Y:S02]  /*8770*/  @!P0 SYNCS.PHASECHK.TRANS64 P0, [R0+URZ+0x100], R2 ;  /* 0x00010002000085a7 */ /* 0x000ee400080010ff */
[----:B---3--:R-:W-:Y:S05]  /*8780*/  @!P0 BRA `(.L_x_24) ;  /* 0xfffffffc00f08947 */ /* 0x008fea000383ffff */
[----:B------:R-:W-:Y:S05]  /*8790*/  BRA `(.L_x_138) ;  /* 0xffffff9000b07947 */ /* 0x000fea000383ffff */
.L_x_27:
[----:B-1----:R-:W-:-:S07]  /*87a0*/  MOV R0, UR33 ;  /* 0x0000002100007c02 */ /* 0x002fce0008000f00 */
.L_x_139:
[----:B-1----:R1:W3:Y:S02]  /*87b0*/  SYNCS.PHASECHK.TRANS64.TRYWAIT P0, [R0+URZ+0x20], R3 ;  /* 0x00002003000075a7 */ /* 0x0022e400080011ff */
[----:B---3--:R-:W-:Y:S05]  /*87c0*/  @!P0 NANOSLEEP.SYNCS 0x989680 ;  /* 0x009896800000895d */ /* 0x008fea0003900000 */
[----:B------:R-:W3:Y:S02]  /*87d0*/  @!P0 SYNCS.PHASECHK.TRANS64 P0, [R0+URZ+0x20], R3 ;  /* 0x00002003000085a7 */ /* 0x000ee400080010ff */
[----:B---3--:R-:W-:Y:S05]  /*87e0*/  @!P0 BRA `(.L_x_139) ;  /* 0xfffffffc00f08947 */ /* 0x008fea000383ffff */
[----:B------:R-:W-:Y:S05]  /*87f0*/  BRA `(.L_x_26) ;  /* 0xffffff9000f47947 */ /* 0x000fea000383ffff */
.L_x_34:
[----:B-1----:R-:W-:-:S07]  /*8800*/  MOV R0, UR17 ;  /* 0x0000001100007c02 */ /* 0x002fce0008000f00 */
.L_x_140:
[----:B-1----:R1:W3:Y:S02]  /*8810*/  SYNCS.PHASECHK.TRANS64.TRYWAIT P0, [R0+URZ+0x20], R3 ;  /* 0x00002003000075a7 */ /* 0x0022e400080011ff */
[----:B---3--:R-:W-:Y:S05]  /*8820*/  @!P0 NANOSLEEP.SYNCS 0x989680 ;  /* 0x009896800000895d */ /* 0x008fea0003900000 */
[----:B------:R-:W3:Y:S02]  /*8830*/  @!P0 SYNCS.PHASECHK.TRANS64 P0, [R0+URZ+0x20], R3 ;  /* 0x00002003000085a7 */ /* 0x000ee400080010ff */
[----:B---3--:R-:W-:Y:S05]  /*8840*/  @!P0 BRA `(.L_x_140) ;  /* 0xfffffffc00f08947 */ /* 0x008fea000383ffff */
[----:B------:R-:W-:Y:S05]  /*8850*/  BRA `(.L_x_33) ;  /* 0xffffff9400bc7947 */ /* 0x000fea000383ffff */
.L_x_39:
[----:B-1----:R1:W3:Y:S02]  /*8860*/  SYNCS.PHASECHK.TRANS64.TRYWAIT P0, [R3+URZ+0x90], R0 ;  /* 0x00009000030075a7 */ /* 0x0022e400080011ff */
[----:B---3--:R-:W-:Y:S05]  /*8870*/  @!P0 NANOSLEEP.SYNCS 0x989680 ;  /* 0x009896800000895d */ /* 0x008fea0003900000 */
[----:B------:R-:W3:Y:S02]  /*8880*/  @!P0 SYNCS.PHASECHK.TRANS64 P0, [R3+URZ+0x90], R0 ;  /* 0x00009000030085a7 */ /* 0x000ee400080010ff */
[----:B---3--:R-:W-:Y:S05]  /*8890*/  @!P0 BRA `(.L_x_39) ;  /* 0xfffffffc00f08947 */ /* 0x008fea000383ffff */
[----:B------:R-:W-:Y:S05]  /*88a0*/  BRA `(.L_x_141) ;  /* 0xffffff98005c7947 */ /* 0x000fea000383ffff */
.L_x_43:
[----:B------:R-:W-:-:S07]  /*88b0*/  MOV R0, UR4 ;  /* 0x0000000400007c02 */ /* 0x000fce0008000f00 */
.L_x_142:
[----:B-1----:R1:W3:Y:S02]  /*88c0*/  SYNCS.PHASECHK.TRANS64.TRYWAIT P0, [R0+URZ], R2 ;  /* 0x00000002000075a7 */ /* 0x0022e400080011ff */
[----:B---3--:R-:W-:Y:S05]  /*88d0*/  @!P0 NANOSLEEP.SYNCS 0x989680 ;  /* 0x009896800000895d */ /* 0x008fea0003900000 */
[----:B------:R-:W3:Y:S02]  /*88e0*/  @!P0 SYNCS.PHASECHK.TRANS64 P0, [R0+URZ], R2 ;  /* 0x00000002000085a7 */ /* 0x000ee400080010ff */
[----:B---3--:R-:W-:Y:S05]  /*88f0*/  @!P0 BRA `(.L_x_142) ;  /* 0xfffffffc00f08947 */ /* 0x008fea000383ffff */
[----:B------:R-:W-:Y:S05]  /*8900*/  BRA `(.L_x_143) ;  /* 0xffffffa000087947 */ /* 0x000fea000383ffff */
.L_x_44:
[----:B------:R-:W-:-:S07]  /*8910*/  MOV R0, UR5 ;  /* 0x0000000500007c02 */ /* 0x000fce0008000f00 */
.L_x_144:
[----:B-1----:R1:W3:Y:S02]  /*8920*/  SYNCS.PHASECHK.TRANS64.TRYWAIT P0, [R0+URZ], R3 ;  /* 0x00000003000075a7 */ /* 0x0022e400080011ff */
[----:B---3--:R-:W-:Y:S05]  /*8930*/  @!P0 NANOSLEEP.SYNCS 0x989680 ;  /* 0x009896800000895d */ /* 0x008fea0003900000 */
[----:B------:R-:W3:Y:S02]  /*8940*/  @!P0 SYNCS.PHASECHK.TRANS64 P0, [R0+URZ], R3 ;  /* 0x00000003000085a7 */ /* 0x000ee400080010ff */
[----:B---3--:R-:W-:Y:S05]  /*8950*/  @!P0 BRA `(.L_x_144) ;  /* 0xfffffffc00f08947 */ /* 0x008fea000383ffff */
[----:B------:R-:W-:Y:S05]  /*8960*/  BRA `(.L_x_145) ;  /* 0xffffffa000147947 */ /* 0x000fea000383ffff */
.L_x_45:
[----:B------:R-:W-:-:S07]  /*8970*/  MOV R0, UR5 ;  /* 0x0000000500007c02 */ /* 0x000fce0008000f00 */
.L_x_146:
[----:B-1----:R1:W3:Y:S02]  /*8980*/  SYNCS.PHASECHK.TRANS64.TRYWAIT P0, [R0+URZ], R3 ;  /* 0x00000003000075a7 */ /* 0x0022e400080011ff */
[----:B---3--:R-:W-:Y:S05]  /*8990*/  @!P0 NANOSLEEP.SYNCS 0x989680 ;  /* 0x009896800000895d */ /* 0x008fea0003900000 */
[----:B------:R-:W3:Y:S02]  /*89a0*/  @!P0 SYNCS.PHASECHK.TRANS64 P0, [R0+URZ], R3 ;  /* 0x00000003000085a7 */ /* 0x000ee400080010ff */
[----:B---3--:R-:W-:Y:S05]  /*89b0*/  @!P0 BRA `(.L_x_146) ;  /* 0xfffffffc00f08947 */ /* 0x008fea000383ffff */
[----:B------:R-:W-:Y:S05]  /*89c0*/  BRA `(.L_x_147) ;  /* 0xffffffa000207947 */ /* 0x000fea000383ffff */
.L_x_48:
[----:B--2---:R2:W3:Y:S02]  /*89d0*/  SYNCS.PHASECHK.TRANS64.TRYWAIT P0, [R2+URZ+0xf0], R4 ;  /* 0x0000f004020075a7 */ /* 0x0044e400080011ff */
[----:B---3--:R-:W-:Y:S05]  /*89e0*/  @!P0 NANOSLEEP.SYNCS 0x989680 ;  /* 0x009896800000895d */ /* 0x008fea0003900000 */
[----:B------:R-:W3:Y:S02]  /*89f0*/  @!P0 SYNCS.PHASECHK.TRANS64 P0, [R2+URZ+0xf0], R4 ;  /* 0x0000f004020085a7 */ /* 0x000ee400080010ff */
[----:B---3--:R-:W-:Y:S05]  /*8a00*/  @!P0 BRA `(.L_x_48) ;  /* 0xfffffffc00f08947 */ /* 0x008fea000383ffff */
[----:B------:R-:W-:Y:S05]  /*8a10*/  BRA `(.L_x_148) ;  /* 0xffffffa000847947 */ /* 0x000fea000383ffff */
.L_x_49:
[----:B------:R-:W-:-:S07]  /*8a20*/  MOV R2, UR4 ;  /* 0x0000000400027c02 */ /* 0x000fce0008000f00 */
.L_x_149:
[----:B--2---:R2:W3:Y:S02]  /*8a30*/  SYNCS.PHASECHK.TRANS64.TRYWAIT P0, [R2+URZ+0xa0], R5 ;  /* 0x0000a005020075a7 */ /* 0x0044e400080011ff */
[----:B---3--:R-:W-:Y:S05]  /*8a40*/  @!P0 NANOSLEEP.SYNCS 0x989680 ;  /* 0x009896800000895d */ /* 0x008fea0003900000 */
[----:B------:R-:W3:Y:S02]  /*8a50*/  @!P0 SYNCS.PHASECHK.TRANS64 P0, [R2+URZ+0xa0], R5 ;  /* 0x0000a005020085a7 */ /* 0x000ee400080010ff */
[----:B---3--:R-:W-:Y:S05]  /*8a60*/  @!P0 BRA `(.L_x_149) ;  /* 0xfffffffc00f08947 */ /* 0x008fea000383ffff */
[----:B------:R-:W-:Y:S05]  /*8a70*/  BRA `(.L_x_150) ;  /* 0xffffffa000947947 */ /* 0x000fea000383ffff */
.L_x_50:
[----:B--2---:R2:W3:Y:S02]  /*8a80*/  SYNCS.PHASECHK.TRANS64.TRYWAIT P1, [R2+URZ+0x90], R4 ;  /* 0x00009004020075a7 */ /* 0x0044e400080211ff */
[----:B---3--:R-:W-:Y:S05]  /*8a90*/  @!P1 NANOSLEEP.SYNCS 0x989680 ;  /* 0x009896800000995d */ /* 0x008fea0003900000 */
[----:B------:R-:W3:Y:S02]  /*8aa0*/  @!P1 SYNCS.PHASECHK.TRANS64 P1, [R2+URZ+0x90], R4 ;  /* 0x00009004020095a7 */ /* 0x000ee400080210ff */
[----:B---3--:R-:W-:Y:S05]  /*8ab0*/  @!P1 BRA `(.L_x_50) ;  /* 0xfffffffc00f09947 */ /* 0x008fea000383ffff */
[----:B------:R-:W-:Y:S05]  /*8ac0*/  BRA `(.L_x_151) ;  /* 0xffffffa000c47947 */ /* 0x000fea000383ffff */
.L_x_53:
[----:B------:R-:W-:-:S07]  /*8ad0*/  MOV R0, UR4 ;  /* 0x0000000400007c02 */ /* 0x000fce0008000f00 */
.L_x_152:
[----:B--2---:R2:W3:Y:S02]  /*8ae0*/  SYNCS.PHASECHK.TRANS64.TRYWAIT P0, [R0+URZ+0xa0], R2 ;  /* 0x0000a002000075a7 */ /* 0x0044e400080011ff */
[----:B---3--:R-:W-:Y:S05]  /*8af0*/  @!P0 NANOSLEEP.SYNCS 0x989680 ;  /* 0x009896800000895d */ /* 0x008fea0003900000 */
[----:B------:R-:W3:Y:S02]  /*8b00*/  @!P0 SYNCS.PHASECHK.TRANS64 P0, [R0+URZ+0xa0], R2 ;  /* 0x0000a002000085a7 */ /* 0x000ee400080010ff */
[----:B---3--:R-:W-:Y:S05]  /*8b10*/  @!P0 BRA `(.L_x_152) ;  /* 0xfffffffc00f08947 */ /* 0x008fea000383ffff */
[----:B------:R-:W-:Y:S05]  /*8b20*/  BRA `(.L_x_52) ;  /* 0xffffffa400187947 */ /* 0x000fea000383ffff */
.L_x_60:
[----:B-1----:R1:W2:Y:S02]  /*8b30*/  SYNCS.PHASECHK.TRANS64.TRYWAIT P1, [R0+URZ+0x90], R2 ;  /* 0x00009002000075a7 */ /* 0x0022a400080211ff */
[----:B--2---:R-:W-:Y:S05]  /*8b40*/  @!P1 NANOSLEEP.SYNCS 0x989680 ;  /* 0x009896800000995d */ /* 0x004fea0003900000 */
[----:B------:R-:W2:Y:S02]  /*8b50*/  @!P1 SYNCS.PHASECHK.TRANS64 P1, [R0+URZ+0x90], R2 ;  /* 0x00009002000095a7 */ /* 0x000ea400080210ff */
[----:B--2---:R-:W-:Y:S05]  /*8b60*/  @!P1 BRA `(.L_x_60) ;  /* 0xfffffffc00f09947 */ /* 0x004fea000383ffff */
[----:B------:R-:W-:Y:S05]  /*8b70*/  BRA `(.L_x_153) ;  /* 0xffffffa800907947 */ /* 0x000fea000383ffff */
.L_x_61:
[----:B------:R-:W-:-:S07]  /*8b80*/  MOV R2, UR31 ;  /* 0x0000001f00027c02 */ /* 0x000fce0008000f00 */
.L_x_154:
[----:B-1----:R1:W2:Y:S02]  /*8b90*/  SYNCS.PHASECHK.TRANS64.TRYWAIT P0, [R2+URZ+0xd0], R0 ;  /* 0x0000d000020075a7 */ /* 0x0022a400080011ff */
[----:B--2---:R-:W-:Y:S05]  /*8ba0*/  @!P0 NANOSLEEP.SYNCS 0x989680 ;  /* 0x009896800000895d */ /* 0x004fea0003900000 */
[----:B------:R-:W2:Y:S02]  /*8bb0*/  @!P0 SYNCS.PHASECHK.TRANS64 P0, [R2+URZ+0xd0], R0 ;  /* 0x0000d000020085a7 */ /* 0x000ea400080010ff */
[----:B--2---:R-:W-:Y:S05]  /*8bc0*/  @!P0 BRA `(.L_x_154) ;  /* 0xfffffffc00f08947 */ /* 0x004fea000383ffff */
[----:B------:R-:W-:Y:S05]  /*8bd0*/  BRA `(.L_x_155) ;  /* 0xffffffa800e07947 */ /* 0x000fea000383ffff */
.L_x_64:
[----:B------:R-:W-:Y:S07]  /*8be0*/  MOV R0, UR5 ;  /* 0x0000000500007c02 */ /* 0x000fee0008000f00 */
.L_x_156:
[----:B-1----:R1:W2:Y:S02]  /*8bf0*/  SYNCS.PHASECHK.TRANS64.TRYWAIT P0, [R0+URZ], R2 ;  /* 0x00000002000075a7 */ /* 0x0022a400080011ff */
[----:B--2---:R-:W-:Y:S05]  /*8c00*/  @!P0 NANOSLEEP.SYNCS 0x989680 ;  /* 0x009896800000895d */ /* 0x004fea0003900000 */
[----:B------:R-:W2:Y:S02]  /*8c10*/  @!P0 SYNCS.PHASECHK.TRANS64 P0, [R0+URZ], R2 ;  /* 0x00000002000085a7 */ /* 0x000ea400080010ff */
[----:B--2---:R-:W-:Y:S05]  /*8c20*/  @!P0 BRA `(.L_x_156) ;  /* 0xfffffffc00f08947 */ /* 0x004fea000383ffff */
[----:B------:R-:W-:Y:S05]  /*8c30*/  BRA `(.L_x_63) ;  /* 0xffffffa800fc7947 */ /* 0x000fea000383ffff */
.L_x_67:
[----:B------:R-:W-:-:S07]  /*8c40*/  MOV R0, UR4 ;  /* 0x0000000400007c02 */ /* 0x000fce0008000f00 */
.L_x_157:
[----:B--2---:R2:W4:Y:S02]  /*8c50*/  SYNCS.PHASECHK.TRANS64.TRYWAIT P0, [R0+URZ], R2 ;  /* 0x00000002000075a7 */ /* 0x00452400080011ff */
[----:B----4-:R-:W-:Y:S05]  /*8c60*/  @!P0 NANOSLEEP.SYNCS 0x989680 ;  /* 0x009896800000895d */ /* 0x010fea0003900000 */
[----:B------:R-:W4:Y:S02]  /*8c70*/  @!P0 SYNCS.PHASECHK.TRANS64 P0, [R0+URZ], R2 ;  /* 0x00000002000085a7 */ /* 0x000f2400080010ff */
[----:B----4-:R-:W-:Y:S05]  /*8c80*/  @!P0 BRA `(.L_x_157) ;  /* 0xfffffffc00f08947 */ /* 0x010fea000383ffff */
[----:B------:R-:W-:Y:S05]  /*8c90*/  BRA `(.L_x_158) ;  /* 0xffffffac00d87947 */ /* 0x000fea000383ffff */
.L_x_68:
[----:B------:R-:W-:-:S07]  /*8ca0*/  MOV R0, UR5 ;  /* 0x0000000500007c02 */ /* 0x000fce0008000f00 */
.L_x_159:
[----:B-1----:R1:W2:Y:S02]  /*8cb0*/  SYNCS.PHASECHK.TRANS64.TRYWAIT P0, [R0+URZ], R3 ;  /* 0x00000003000075a7 */ /* 0x0022a400080011ff */
[----:B--2---:R-:W-:Y:S05]  /*8cc0*/  @!P0 NANOSLEEP.SYNCS 0x989680 ;  /* 0x009896800000895d */ /* 0x004fea0003900000 */
[----:B------:R-:W2:Y:S02]  /*8cd0*/  @!P0 SYNCS.PHASECHK.TRANS64 P0, [R0+URZ], R3 ;  /* 0x00000003000085a7 */ /* 0x000ea400080010ff */
[----:B--2---:R-:W-:Y:S05]  /*8ce0*/  @!P0 BRA `(.L_x_159) ;  /* 0xfffffffc00f08947 */ /* 0x004fea000383ffff */
[----:B------:R-:W-:Y:S05]  /*8cf0*/  BRA `(.L_x_160) ;  /* 0xffffffac00e47947 */ /* 0x000fea000383ffff */
.L_x_69:
[----:B------:R-:W-:-:S07]  /*8d00*/  MOV R0, UR5 ;  /* 0x0000000500007c02 */ /* 0x000fce0008000f00 */
.L_x_161:
[----:B-1----:R1:W2:Y:S02]  /*8d10*/  SYNCS.PHASECHK.TRANS64.TRYWAIT P0, [R0+URZ], R3 ;  /* 0x00000003000075a7 */ /* 0x0022a400080011ff */
[----:B--2---:R-:W-:Y:S05]  /*8d20*/  @!P0 NANOSLEEP.SYNCS 0x989680 ;  /* 0x009896800000895d */ /* 0x004fea0003900000 */
[----:B------:R-:W2:Y:S02]  /*8d30*/  @!P0 SYNCS.PHASECHK.TRANS64 P0, [R0+URZ], R3 ;  /* 0x00000003000085a7 */ /* 0x000ea400080010ff */
[----:B--2---:R-:W-:Y:S05]  /*8d40*/  @!P0 BRA `(.L_x_161) ;  /* 0xfffffffc00f08947 */ /* 0x004fea000383ffff */
[----:B------:R-:W-:Y:S05]  /*8d50*/  BRA `(.L_x_162) ;  /* 0xffffffac00f07947 */ /* 0x000fea000383ffff */
.L_x_70:
[----:B-1----:R-:W-:-:S07]  /*8d60*/  MOV R0, UR4 ;  /* 0x0000000400007c02 */ /* 0x002fce0008000f00 */
.L_x_163:
[----:B-1----:R1:W2:Y:S02]  /*8d70*/  SYNCS.PHASECHK.TRANS64.TRYWAIT P0, [R0+URZ], R2 ;  /* 0x00000002000075a7 */ /* 0x0022a400080011ff */
[----:B--2---:R-:W-:Y:S05]  /*8d80*/  @!P0 NANOSLEEP.SYNCS 0x989680 ;  /* 0x009896800000895d */ /* 0x004fea0003900000 */
[----:B------:R-:W2:Y:S02]  /*8d90*/  @!P0 SYNCS.PHASECHK.TRANS64 P0, [R0+URZ], R2 ;  /* 0x00000002000085a7 */ /* 0x000ea400080010ff */
[----:B--2---:R-:W-:Y:S05]  /*8da0*/  @!P0 BRA `(.L_x_163) ;  /* 0xfffffffc00f08947 */ /* 0x004fea000383ffff */
[----:B------:R-:W-:Y:S05]  /*8db0*/  BRA `(.L_x_164) ;  /* 0xffffffac00fc7947 */ /* 0x000fea000383ffff */
.L_x_75:
[----:B--2---:R2:W3:Y:S02]  /*8dc0*/  SYNCS.PHASECHK.TRANS64.TRYWAIT P0, [R12+URZ+0x90], R0 ;  /* 0x000090000c0075a7 */ /* 0x0044e400080011ff */
[----:B---3--:R-:W-:Y:S05]  /*8dd0*/  @!P0 NANOSLEEP.SYNCS 0x989680 ;  /* 0x009896800000895d */ /* 0x008fea0003900000 */
[----:B------:R-:W3:Y:S02]  /*8de0*/  @!P0 SYNCS.PHASECHK.TRANS64 P0, [R12+URZ+0x90], R0 ;  /* 0x000090000c0085a7 */ /* 0x000ee400080010ff */
[----:B---3--:R-:W-:Y:S05]  /*8df0*/  @!P0 BRA `(.L_x_75) ;  /* 0xfffffffc00f08947 */ /* 0x008fea000383ffff */
[----:B------:R-:W-:Y:S05]  /*8e00*/  BRA `(.L_x_165) ;  /* 0xffffffb4002c7947 */ /* 0x000fea000383ffff */
.L_x_78:
[----:B--2---:R-:W-:Y:S07]  /*8e10*/  MOV R0, UR21 ;  /* 0x0000001500007c02 */ /* 0x004fee0008000f00 */
.L_x_166:
[----:B--2---:R2:W3:Y:S02]  /*8e20*/  SYNCS.PHASECHK.TRANS64.TRYWAIT P2, [R0+URZ+0x88], R6 ;  /* 0x00008806000075a7 */ /* 0x0044e400080411ff */
[----:B---3--:R-:W-:Y:S05]  /*8e30*/  @!P2 NANOSLEEP.SYNCS 0x989680 ;  /* 0x009896800000a95d */ /* 0x008fea0003900000 */
[----:B------:R-:W3:Y:S02]  /*8e40*/  @!P2 SYNCS.PHASECHK.TRANS64 P2, [R0+URZ+0x88], R6 ;  /* 0x000088060000a5a7 */ /* 0x000ee400080410ff */
[----:B---3--:R-:W-:Y:S05]  /*8e50*/  @!P2 BRA `(.L_x_166) ;  /* 0xfffffffc00f0a947 */ /* 0x008fea000383ffff */
[----:B------:R-:W-:Y:S05]  /*8e60*/  BRA `(.L_x_77) ;  /* 0xffffffb800947947 */ /* 0x000fea000383ffff */
.L_x_81:
[----:B------:R-:W-:Y:S07]  /*8e70*/  MOV R0, UR21 ;  /* 0x0000001500007c02 */ /* 0x000fee0008000f00 */
.L_x_167:
[----:B--2---:R2:W3:Y:S02]  /*8e80*/  SYNCS.PHASECHK.TRANS64.TRYWAIT P0, [R0+URZ+0x60], R9 ;  /* 0x00006009000075a7 */ /* 0x0044e400080011ff */
[----:B---3--:R-:W-:Y:S05]  /*8e90*/  @!P0 NANOSLEEP.SYNCS 0x989680 ;  /* 0x009896800000895d */ /* 0x008fea0003900000 */
[----:B------:R-:W3:Y:S02]  /*8ea0*/  @!P0 SYNCS.PHASECHK.TRANS64 P0, [R0+URZ+0x60], R9 ;  /* 0x00006009000085a7 */ /* 0x000ee400080010ff */
[----:B---3--:R-:W-:Y:S05]  /*8eb0*/  @!P0 BRA `(.L_x_167) ;  /* 0xfffffffc00f08947 */ /* 0x008fea000383ffff */
[----:B------:R-:W-:Y:S05]  /*8ec0*/  BRA `(.L_x_168) ;  /* 0xffffffb800f07947 */ /* 0x000fea000383ffff */
.L_x_82:
[----:B------:R-:W-:Y:S07]  /*8ed0*/  MOV R0, UR21 ;  /* 0x0000001500007c02 */ /* 0x000fee0008000f00 */
.L_x_169:
[----:B--2---:R2:W3:Y:S02]  /*8ee0*/  SYNCS.PHASECHK.TRANS64.TRYWAIT P0, [R0+URZ+0x68], R9 ;  /* 0x00006809000075a7 */ /* 0x0044e400080011ff */
[----:B---3--:R-:W-:Y:S05]  /*8ef0*/  @!P0 NANOSLEEP.SYNCS 0x989680 ;  /* 0x009896800000895d */ /* 0x008fea0003900000 */
[----:B------:R-:W3:Y:S02]  /*8f00*/  @!P0 SYNCS.PHASECHK.TRANS64 P0, [R0+URZ+0x68], R9 ;  /* 0x00006809000085a7 */ /* 0x000ee400080010ff */
[----:B---3--:R-:W-:Y:S05]  /*8f10*/  @!P0 BRA `(.L_x_169) ;  /* 0xfffffffc00f08947 */ /* 0x008fea000383ffff */
[----:B------:R-:W-:Y:S05]  /*8f20*/  BRA `(.L_x_170) ;  /* 0xffffffbc00287947 */ /* 0x000fea000383ffff */
.L_x_83:
[----:B------:R-:W-:Y:S07]  /*8f30*/  MOV R0, UR21 ;  /* 0x0000001500007c02 */ /* 0x000fee0008000f00 */
.L_x_171:
[----:B--2---:R2:W3:Y:S02]  /*8f40*/  SYNCS.PHASECHK.TRANS64.TRYWAIT P0, [R0+URZ+0x70], R9 ;  /* 0x00007009000075a7 */ /* 0x0044e400080011ff */
[----:B---3--:R-:W-:Y:S05]  /*8f50*/  @!P0 NANOSLEEP.SYNCS 0x989680 ;  /* 0x009896800000895d */ /* 0x008fea0003900000 */
[----:B------:R-:W3:Y:S02]  /*8f60*/  @!P0 SYNCS.PHASECHK.TRANS64 P0, [R0+URZ+0x70], R9 ;  /* 0x00007009000085a7 */ /* 0x000ee400080010ff */
[----:B---3--:R-:W-:Y:S05]  /*8f70*/  @!P0 BRA `(.L_x_171) ;  /* 0xfffffffc00f08947 */ /* 0x008fea000383ffff */
[----:B------:R-:W-:Y:S05]  /*8f80*/  BRA `(.L_x_172) ;  /* 0xffffffbc006c7947 */ /* 0x000fea000383ffff */
.L_x_84:
[----:B------:R-:W-:Y:S07]  /*8f90*/  MOV R0, UR21 ;  /* 0x0000001500007c02 */ /* 0x000fee0008000f00 */
.L_x_173:
[----:B--2---:R2:W3:Y:S02]  /*8fa0*/  SYNCS.PHASECHK.TRANS64.TRYWAIT P0, [R0+URZ+0x78], R9 ;  /* 0x00007809000075a7 */ /* 0x0044e400080011ff */
[----:B---3--:R-:W-:Y:S05]  /*8fb0*/  @!P0 NANOSLEEP.SYNCS 0x989680 ;  /* 0x009896800000895d */ /* 0x008fea0003900000 */
[----:B------:R-:W3:Y:S02]  /*8fc0*/  @!P0 SYNCS.PHASECHK.TRANS64 P0, [R0+URZ+0x78], R9 ;  /* 0x00007809000085a7 */ /* 0x000ee400080010ff */
[----:B---3--:R-:W-:Y:S05]  /*8fd0*/  @!P0 BRA `(.L_x_173) ;  /* 0xfffffffc00f08947 */ /* 0x008fea000383ffff */
[----:B------:R-:W-:Y:S05]  /*8fe0*/  BRA `(.L_x_174) ;  /* 0xffffffbc00ac7947 */ /* 0x000fea000383ffff */
.L_x_86:
[----:B------:R-:W-:-:S07]  /*8ff0*/  MOV R0, UR21 ;  /* 0x0000001500007c02 */ /* 0x000fce0008000f00 */
.L_x_175:
[----:B---3--:R3:W4:Y:S02]  /*9000*/  SYNCS.PHASECHK.TRANS64.TRYWAIT P0, [R0+URZ+0x60], R2 ;  /* 0x00006002000075a7 */ /* 0x00872400080011ff */
[----:B----4-:R-:W-:Y:S05]  /*9010*/  @!P0 NANOSLEEP.SYNCS 0x989680 ;  /* 0x009896800000895d */ /* 0x010fea0003900000 */
[----:B------:R-:W4:Y:S02]  /*9020*/  @!P0 SYNCS.PHASECHK.TRANS64 P0, [R0+URZ+0x60], R2 ;  /* 0x00006002000085a7 */ /* 0x000f2400080010ff */
[----:B----4-:R-:W-:Y:S05]  /*9030*/  @!P0 BRA `(.L_x_175) ;  /* 0xfffffffc00f08947 */ /* 0x010fea000383ffff */
[----:B------:R-:W-:Y:S05]  /*9040*/  BRA `(.L_x_176) ;  /* 0xffffffc000247947 */ /* 0x000fea000383ffff */
.L_x_87:
[----:B---3--:R-:W-:-:S07]  /*9050*/  MOV R0, UR21 ;  /* 0x0000001500007c02 */ /* 0x008fce0008000f00 */
.L_x_177:
[----:B---3--:R3:W4:Y:S02]  /*9060*/  SYNCS.PHASECHK.TRANS64.TRYWAIT P0, [R0+URZ+0x68], R2 ;  /* 0x00006802000075a7 */ /* 0x00872400080011ff */
[----:B----4-:R-:W-:Y:S05]  /*9070*/  @!P0 NANOSLEEP.SYNCS 0x989680 ;  /* 0x009896800000895d */ /* 0x010fea0003900000 */
[----:B------:R-:W4:Y:S02]  /*9080*/  @!P0 SYNCS.PHASECHK.TRANS64 P0, [R0+URZ+0x68], R2 ;  /* 0x00006802000085a7 */ /* 0x000f2400080010ff */
[----:B----4-:R-:W-:Y:S05]  /*9090*/  @!P0 BRA `(.L_x_177) ;  /* 0xfffffffc00f08947 */ /* 0x010fea000383ffff */
[----:B------:R-:W-:Y:S05]  /*90a0*/  BRA `(.L_x_178) ;  /* 0xffffffc000147947 */ /* 0x000fea000383ffff */
.L_x_88:
[----:B---3--:R-:W-:-:S07]  /*90b0*/  MOV R0, UR21 ;  /* 0x0000001500007c02 */ /* 0x008fce0008000f00 */
.L_x_179:
[----:B---3--:R3:W4:Y:S02]  /*90c0*/  SYNCS.PHASECHK.TRANS64.TRYWAIT P0, [R0+URZ+0x70], R2 ;  /* 0x00007002000075a7 */ /* 0x00872400080011ff */
[----:B----4-:R-:W-:Y:S05]  /*90d0*/  @!P0 NANOSLEEP.SYNCS 0x989680 ;  /* 0x009896800000895d */ /* 0x010fea0003900000 */
[----:B------:R-:W4:Y:S02]  /*90e0*/  @!P0 SYNCS.PHASECHK.TRANS64 P0, [R0+URZ+0x70], R2 ;  /* 0x00007002000085a7 */ /* 0x000f2400080010ff */
[----:B----4-:R-:W-:Y:S05]  /*90f0*/  @!P0 BRA `(.L_x_179) ;  /* 0xfffffffc00f08947 */ /* 0x010fea000383ffff */
[----:B------:R-:W-:Y:S05]  /*9100*/  BRA `(.L_x_180) ;  /* 0xffffffc000047947 */ /* 0x000fea000383ffff */
.L_x_90:
[----:B-1----:R1:W2:Y:S02]  /*9110*/  SYNCS.PHASECHK.TRANS64.TRYWAIT P0, [R3+URZ+0x90], R0 ;  /* 0x00009000030075a7 */ /* 0x0022a400080011ff */
[----:B--2---:R-:W-:Y:S05]  /*9120*/  @!P0 NANOSLEEP.SYNCS 0x989680 ;  /* 0x009896800000895d */ /* 0x004fea0003900000 */
[----:B------:R-:W2:Y:S02]  /*9130*/  @!P0 SYNCS.PHASECHK.TRANS64 P0, [R3+URZ+0x90], R0 ;  /* 0x00009000030085a7 */ /* 0x000ea400080010ff */
[----:B--2---:R-:W-:Y:S05]  /*9140*/  @!P0 BRA `(.L_x_90) ;  /* 0xfffffffc00f08947 */ /* 0x004fea000383ffff */
[----:B------:R-:W-:Y:S05]  /*9150*/  BRA `(.L_x_181) ;  /* 0xffffffc000d07947 */ /* 0x000fea000383ffff */
.L_x_101:
[----:B-1----:R-:W-:Y:S04]  /*9160*/  MOV R0, UR44 ;  /* 0x0000002c00007c02 */ /* 0x002fe80008000f00 */
[----:B------:R1:W2:Y:S03]  /*9170*/  SYNCS.PHASECHK.TRANS64.TRYWAIT P1, [R0+URZ+0x40], R3 ;  /* 0x00004003000075a7 */ /* 0x0002a600080211ff */
[----:B--2---:R-:W-:Y:S05]  /*9180*/  @!P1 NANOSLEEP.SYNCS 0x989680 ;  /* 0x009896800000995d */ /* 0x004fea0003900000 */
[----:B------:R-:W2:Y:S02]  /*9190*/  @!P1 SYNCS.PHASECHK.TRANS64 P1, [R0+URZ+0x40], R3 ;  /* 0x00004003000095a7 */ /* 0x000ea400080210ff */
[----:B--2---:R-:W-:Y:S05]  /*91a0*/  @!P1 BRA `(.L_x_101) ;  /* 0xfffffffc00ec9947 */ /* 0x004fea000383ffff */
[----:B------:R-:W-:Y:S05]  /*91b0*/  BRA `(.L_x_100) ;  /* 0xffffffd000347947 */ /* 0x000fea000383ffff */
.L_x_103:
[----:B-1----:R1:W3:Y:S02]  /*91c0*/  SYNCS.PHASECHK.TRANS64.TRYWAIT P0, [R26+URZ+0xb0], R2 ;  /* 0x0000b0021a0075a7 */ /* 0x0022e400080011ff */
[----:B---3--:R-:W-:Y:S05]  /*91d0*/  @!P0 NANOSLEEP.SYNCS 0x989680 ;  /* 0x009896800000895d */ /* 0x008fea0003900000 */
[----:B------:R-:W3:Y:S02]  /*91e0*/  @!P0 SYNCS.PHASECHK.TRANS64 P0, [R26+URZ+0xb0], R2 ;  /* 0x0000b0021a0085a7 */ /* 0x000ee400080010ff */
[----:B---3--:R-:W-:Y:S05]  /*91f0*/  @!P0 BRA `(.L_x_103) ;  /* 0xfffffffc00f08947 */ /* 0x008fea000383ffff */
[----:B------:R-:W-:Y:S05]  /*9200*/  BRA `(.L_x_102) ;  /* 0xffffffd000587947 */ /* 0x000fea000383ffff */
.L_x_112:
[----:B---3--:R3:W4:Y:S02]  /*9210*/  SYNCS.PHASECHK.TRANS64.TRYWAIT P0, [R4+URZ+0x40], R0 ;  /* 0x00004000040075a7 */ /* 0x00872400080011ff */
[----:B----4-:R-:W-:Y:S05]  /*9220*/  @!P0 NANOSLEEP.SYNCS 0x989680 ;  /* 0x009896800000895d */ /* 0x010fea0003900000 */
[----:B------:R-:W4:Y:S02]  /*9230*/  @!P0 SYNCS.PHASECHK.TRANS64 P0, [R4+URZ+0x40], R0 ;  /* 0x00004000040085a7 */ /* 0x000f2400080010ff */
[----:B----4-:R-:W-:Y:S05]  /*9240*/  @!P0 BRA `(.L_x_112) ;  /* 0xfffffffc00f08947 */ /* 0x010fea000383ffff */
[----:B------:R-:W-:Y:S05]  /*9250*/  BRA `(.L_x_111) ;  /* 0xffffffd800447947 */ /* 0x000fea000383ffff */
.L_x_120:
[----:B-1----:R1:W4:Y:S02]  /*9260*/  SYNCS.PHASECHK.TRANS64.TRYWAIT P0, [R2+URZ+0x40], R4 ;  /* 0x00004004020075a7 */ /* 0x00232400080011ff */
[----:B----4-:R-:W-:Y:S05]  /*9270*/  @!P0 NANOSLEEP.SYNCS 0x989680 ;  /* 0x009896800000895d */ /* 0x010fea0003900000 */
[----:B------:R-:W4:Y:S02]  /*9280*/  @!P0 SYNCS.PHASECHK.TRANS64 P0, [R2+URZ+0x40], R4 ;  /* 0x00004004020085a7 */ /* 0x000f2400080010ff */
[----:B----4-:R-:W-:Y:S05]  /*9290*/  @!P0 BRA `(.L_x_120) ;  /* 0xfffffffc00f08947 */ /* 0x010fea000383ffff */
[----:B------:R-:W-:Y:S05]  /*92a0*/  BRA `(.L_x_119) ;  /* 0xffffffe000547947 */ /* 0x000fea000383ffff */
.L_x_128:
[----:B---3--:R3:W4:Y:S02]  /*92b0*/  SYNCS.PHASECHK.TRANS64.TRYWAIT P0, [R3+URZ+0x40], R0 ;  /* 0x00004000030075a7 */ /* 0x00872400080011ff */
[----:B----4-:R-:W-:Y:S05]  /*92c0*/  @!P0 NANOSLEEP.SYNCS 0x989680 ;  /* 0x009896800000895d */ /* 0x010fea0003900000 */
[----:B------:R-:W4:Y:S02]  /*92d0*/  @!P0 SYNCS.PHASECHK.TRANS64 P0, [R3+URZ+0x40], R0 ;  /* 0x00004000030085a7 */ /* 0x000f2400080010ff */
[----:B----4-:R-:W-:Y:S05]  /*92e0*/  @!P0 BRA `(.L_x_128) ;  /* 0xfffffffc00f08947 */ /* 0x010fea000383ffff */
[----:B------:R-:W-:Y:S05]  /*92f0*/  BRA `(.L_x_127) ;  /* 0xffffffe800607947 */ /* 0x000fea000383ffff */
        .weak           $__internal_0_$__cuda_sm10x_tcgen05_guardrail_trap_col_being_dealloced_not_returned_by_alloc
        .type           $__internal_0_$__cuda_sm10x_tcgen05_guardrail_trap_col_being_dealloced_not_returned_by_alloc,@function
        .size           $__internal_0_$__cuda_sm10x_tcgen05_guardrail_trap_col_being_dealloced_not_returned_by_alloc,($__internal_1_$__cuda_sm10x_tcgen05_guardrail_trap_phase_invalid_during_alloc - $__internal_0_$__cuda_sm10x_tcgen05_guardrail_trap_col_being_dealloced_not_returned_by_alloc)
$__internal_0_$__cuda_sm10x_tcgen05_guardrail_trap_col_being_dealloced_not_returned_by_alloc:
[----:B------:R-:W-:Y:S05]  /*9300*/  BPT.TRAP 0x1 ;  /* 0x000000040000795c */ /* 0x000fea0000300000 */
[----:B------:R-:W-:-:S04]  /*9310*/  HFMA2 R3, -RZ, RZ, 0, 0 ;  /* 0x00000000ff037431 */ /* 0x000fc800000001ff */
[----:B------:R-:W-:Y:S05]  /*9320*/  RET.REL.NODEC R2 `(_ZN7cutlass13device_kernelINS_4gemm6kernel13GemmUniversalIN4cute5tupleIJiiiiEEENS1_10collective13CollectiveMmaINS1_35MainloopSm100TmaUmmaWarpSpecializedILi4ELi2ELi4ENS5_IJNS4_1CILi2EEESB_NSA_ILi1EEEEEEEENS5_IJNSA_ILi64EEENSA_ILi128EEESF_EEENS_10bfloat16_tENS5_IJlSC_lEEESI_SJ_NS4_8TiledMMAINS4_8MMA_AtomIJNS4_20SM100_MMA_F16BF16_SSISI_SI_fLi64ELi128ELNS4_4UMMA5MajorE0ELSO_0ELNSN_7ScaleInE0ELSP_0EEEEEENS4_6LayoutINS5_IJSC_SC_SC_EEENS5_IJNSA_ILi0EEESU_SU_EEEEENS5_IJNS4_10UnderscoreESX_SX_EEEEENS4_23SM90_TMA_LOAD_MULTICASTENS4_14ComposedLayoutINS4_7SwizzleILi3ELi4ELi3EEENS4_18smem_ptr_flag_bitsILi16EEENSS_INS5_IJNSA_ILi8EEESF_EEENS5_IJSF_SC_EEEEEEEvNS4_8identityES10_S1A_vS1B_EENS_8epilogue10collective18CollectiveEpilogueINS1D_23Sm100TmaWarpSpecializedILi4ELi2ELi16ELb1ELb0EEEJSH_NS5_IJNSS_ISF_SC_EENSS_INSA_ILi32EEESC_EEEEESI_SJ_SI_SJ_NS1D_6fusion15FusionCallbacksIS1H_NS1M_17LinearCombinationISI_fSI_fLNS_15FloatRoundStyleE2EEESH_S1L_JEEENS4_5SM1004TMEM4LOAD26SM100_TMEM_LOAD_16dp256b4xENS4_13SM90_TMA_LOADENS11_INS12_ILi2ELi4ELi3EEES15_NSS_INS5_IJS16_S1J_EEENS5_IJS1J_SC_EEEEEEENS4_17SM75_U32x4_LDSM_NENS4_14SM90_TMA_STOREES21_NS4_17SM90_U32x4_STSM_NENS4_39AutoVectorizingCopyWithAssumedAlignmentILi128EEEEEEvvEEEEvNT_6ParamsE) ;  /* 0xffffff6c02347950 */ /* 0x000fea0003c3ffff */
        .weak           $__internal_1_$__cuda_sm10x_tcgen05_guardrail_trap_phase_invalid_during_alloc
        .type           $__internal_1_$__cuda_sm10x_tcgen05_guardrail_trap_phase_invalid_during_alloc,@function
        .size           $__internal_1_$__cuda_sm10x_tcgen05_guardrail_trap_phase_invalid_during_alloc,($__internal_2_$__cuda_sm10x_tcgen05_guardrail_trap_unallocated_columns_being_dealloced - $__internal_1_$__cuda_sm10x_tcgen05_guardrail_trap_phase_invalid_during_alloc)
$__internal_1_$__cuda_sm10x_tcgen05_guardrail_trap_phase_invalid_during_alloc:
[----:B------:R-:W-:Y:S05]  /*9330*/  BPT.TRAP 0x1 ;  /* 0x000000040000795c */ /* 0x000fea0000300000 */
[----:B------:R-:W-:-:S04]  /*9340*/  MOV R5, 0x0 ;  /* 0x0000000000057802 */ /* 0x000fc80000000f00 */
[----:B------:R-:W-:Y:S05]  /*9350*/  RET.REL.NODEC R4 `(_ZN7cutlass13device_kernelINS_4gemm6kernel13GemmUniversalIN4cute5tupleIJiiiiEEENS1_10collective13CollectiveMmaINS1_35MainloopSm100TmaUmmaWarpSpecializedILi4ELi2ELi4ENS5_IJNS4_1CILi2EEESB_NSA_ILi1EEEEEEEENS5_IJNSA_ILi64EEENSA_ILi128EEESF_EEENS_10bfloat16_tENS5_IJlSC_lEEESI_SJ_NS4_8TiledMMAINS4_8MMA_AtomIJNS4_20SM100_MMA_F16BF16_SSISI_SI_fLi64ELi128ELNS4_4UMMA5MajorE0ELSO_0ELNSN_7ScaleInE0ELSP_0EEEEEENS4_6LayoutINS5_IJSC_SC_SC_EEENS5_IJNSA_ILi0EEESU_SU_EEEEENS5_IJNS4_10UnderscoreESX_SX_EEEEENS4_23SM90_TMA_LOAD_MULTICASTENS4_14ComposedLayoutINS4_7SwizzleILi3ELi4ELi3EEENS4_18smem_ptr_flag_bitsILi16EEENSS_INS5_IJNSA_ILi8EEESF_EEENS5_IJSF_SC_EEEEEEEvNS4_8identityES10_S1A_vS1B_EENS_8epilogue10collective18CollectiveEpilogueINS1D_23Sm100TmaWarpSpecializedILi4ELi2ELi16ELb1ELb0EEEJSH_NS5_IJNSS_ISF_SC_EENSS_INSA_ILi32EEESC_EEEEESI_SJ_SI_SJ_NS1D_6fusion15FusionCallbacksIS1H_NS1M_17LinearCombinationISI_fSI_fLNS_15FloatRoundStyleE2EEESH_S1L_JEEENS4_5SM1004TMEM4LOAD26SM100_TMEM_LOAD_16dp256b4xENS4_13SM90_TMA_LOADENS11_INS12_ILi2ELi4ELi3EEES15_NSS_INS5_IJS16_S1J_EEENS5_IJS1J_SC_EEEEEEENS4_17SM75_U32x4_LDSM_NENS4_14SM90_TMA_STOREES21_NS4_17SM90_U32x4_STSM_NENS4_39AutoVectorizingCopyWithAssumedAlignmentILi128EEEEEEvvEEEEvNT_6ParamsE) ;  /* 0xffffff6c04287950 */ /* 0x000fea0003c3ffff */
        .weak           $__internal_2_$__cuda_sm10x_tcgen05_guardrail_trap_unallocated_columns_being_dealloced
        .type           $__internal_2_$__cuda_sm10x_tcgen05_guardrail_trap_unallocated_columns_being_dealloced,@function
        .size           $__internal_2_$__cuda_sm10x_tcgen05_guardrail_trap_unallocated_columns_being_dealloced,(.L_x_183 - $__internal_2_$__cuda_sm10x_tcgen05_guardrail_trap_unallocated_columns_being_dealloced)
$__internal_2_$__cuda_sm10x_tcgen05_guardrail_trap_unallocated_columns_being_dealloced:
[----:B------:R-:W-:Y:S05]  /*9360*/  BPT.TRAP 0x1 ;  /* 0x000000040000795c */ /* 0x000fea0000300000 */
[----:B------:R-:W-:-:S04]  /*9370*/  HFMA2 R3, -RZ, RZ, 0, 0 ;  /* 0x00000000ff037431 */ /* 0x000fc800000001ff */
[----:B------:R-:W-:Y:S05]  /*9380*/  RET.REL.NODEC R2 `(_ZN7cutlass13device_kernelINS_4gemm6kernel13GemmUniversalIN4cute5tupleIJiiiiEEENS1_10collective13CollectiveMmaINS1_35MainloopSm100TmaUmmaWarpSpecializedILi4ELi2ELi4ENS5_IJNS4_1CILi2EEESB_NSA_ILi1EEEEEEEENS5_IJNSA_ILi64EEENSA_ILi128EEESF_EEENS_10bfloat16_tENS5_IJlSC_lEEESI_SJ_NS4_8TiledMMAINS4_8MMA_AtomIJNS4_20SM100_MMA_F16BF16_SSISI_SI_fLi64ELi128ELNS4_4UMMA5MajorE0ELSO_0ELNSN_7ScaleInE0ELSP_0EEEEEENS4_6LayoutINS5_IJSC_SC_SC_EEENS5_IJNSA_ILi0EEESU_SU_EEEEENS5_IJNS4_10UnderscoreESX_SX_EEEEENS4_23SM90_TMA_LOAD_MULTICASTENS4_14ComposedLayoutINS4_7SwizzleILi3ELi4ELi3EEENS4_18smem_ptr_flag_bitsILi16EEENSS_INS5_IJNSA_ILi8EEESF_EEENS5_IJSF_SC_EEEEEEEvNS4_8identityES10_S1A_vS1B_EENS_8epilogue10collective18CollectiveEpilogueINS1D_23Sm100TmaWarpSpecializedILi4ELi2ELi16ELb1ELb0EEEJSH_NS5_IJNSS_ISF_SC_EENSS_INSA_ILi32EEESC_EEEEESI_SJ_SI_SJ_NS1D_6fusion15FusionCallbacksIS1H_NS1M_17LinearCombinationISI_fSI_fLNS_15FloatRoundStyleE2EEESH_S1L_JEEENS4_5SM1004TMEM4LOAD26SM100_TMEM_LOAD_16dp256b4xENS4_13SM90_TMA_LOADENS11_INS12_ILi2ELi4ELi3EEES15_NSS_INS5_IJS16_S1J_EEENS5_IJS1J_SC_EEEEEEENS4_17SM75_U32x4_LDSM_NENS4_14SM90_TMA_STOREES21_NS4_17SM90_U32x4_STSM_NENS4_39AutoVectorizingCopyWithAssumedAlignmentILi128EEEEEEvvEEEEvNT_6ParamsE) ;  /* 0xffffff6c021c7950 */ /* 0x000fea0003c3ffff */
.L_x_182:
[----:B------:R-:W-:-:S00]  /*9390*/  BRA `(.L_x_182) ;  /* 0xfffffffc00fc7947 */ /* 0x000fc0000383ffff */
[----:B------:R-:W-:-:S00]  /*93a0*/  NOP ;  /* 0x0000000000007918 */ /* 0x000fc00000000000 */
        /* <DEDUP_REMOVED lines=13> */
.L_x_183:


//--------------------- .nv.global.init           --------------------------
	.section	.nv.global.init,"aw",@progbits
.nv.global.init:
	.type		$str$27,@object
	.size		$str$27,($str$28 - $str$27)
$str$27:
        /*0000*/ 	.byte	0x28, 0x61, 0x64, 0x64, 0x72, 0x65, 0x73, 0x73, 0x20, 0x26, 0x20, 0x6d, 0x61, 0x73, 0x6b, 0x29
        /*0010*/ 	.byte	0x20, 0x3d, 0x3d, 0x20, 0x30, 0x00
	.type		$str$28,@object
	.size		$str$28,($str$26 - $str$28)
$str$28:
        /*0016*/ 	.byte	0x2f, 0x74, 0x6d, 0x70, 0x2f, 0x63, 0x75, 0x74, 0x6c, 0x61, 0x73, 0x73, 0x5f, 0x73, 0x77, 0x65
        /*0026*/ 	.byte	0x65, 0x70, 0x5f, 0x73, 0x72, 0x63, 0x2f, 0x69, 0x6e, 0x63, 0x6c, 0x75, 0x64, 0x65, 0x2f, 0x63
        /*0036*/ 	.byte	0x75, 0x74, 0x65, 0x2f, 0x70, 0x6f, 0x69, 0x6e, 0x74, 0x65, 0x72, 0x5f, 0x66, 0x6c, 0x61, 0x67
        /*0046*/ 	.byte	0x67, 0x65, 0x64, 0x2e, 0x68, 0x70, 0x70, 0x00
	.type		$str$26,@object
	.size		$str$26,($str$25 - $str$26)
$str$26:
        /*004e*/ 	.byte	0x2f, 0x74, 0x6d, 0x70, 0x2f, 0x63, 0x75, 0x74, 0x6c, 0x61, 0x73, 0x73, 0x5f, 0x73, 0x77, 0x65
        /*005e*/ 	.byte	0x65, 0x70, 0x5f, 0x73, 0x72, 0x63, 0x2f, 0x69, 0x6e, 0x63, 0x6c, 0x75, 0x64, 0x65, 0x2f, 0x63
        /*006e*/ 	.byte	0x75, 0x74, 0x65, 0x2f, 0x61, 0x74, 0x6f, 0x6d, 0x2f, 0x63, 0x6f, 0x70, 0x79, 0x5f, 0x74, 0x72
        /*007e*/ 	.byte	0x61, 0x69, 0x74, 0x73, 0x5f, 0x73, 0x6d, 0x31, 0x30, 0x30, 0x2e, 0x68, 0x70, 0x70, 0x00
	.type		$str$25,@object
	.size		$str$25,(__unnamed_1 - $str$25)
$str$25:
        /*008d*/ 	.byte	0x28, 0x28, 0x75, 0x69, 0x6e, 0x74, 0x33, 0x32, 0x5f, 0x74, 0x28, 0x74, 0x68, 0x72, 0x65, 0x61
        /*009d*/ 	.byte	0x64, 0x49, 0x64, 0x78, 0x2e, 0x78, 0x29, 0x20, 0x2f, 0x20, 0x33, 0x32, 0x29, 0x20, 0x25, 0x20
        /*00ad*/ 	.byte	0x34, 0x29, 0x20, 0x3d, 0x3d, 0x20, 0x28, 0x28, 0x28, 0x74, 0x6d, 0x65, 0x6d, 0x5f, 0x61, 0x64
        /*00bd*/ 	.byte	0x64, 0x72, 0x20, 0x3e, 0x3e, 0x20, 0x31, 0x36, 0x29, 0x20, 0x2f, 0x20, 0x33, 0x32, 0x29, 0x20
        /*00cd*/ 	.byte	0x25, 0x20, 0x34, 0x29, 0x00
	.type		__unnamed_1,@object
	.size		__unnamed_1,(__unnamed_2 - __unnamed_1)
__unnamed_1:
        /*00d2*/ 	.byte	0x61, 0x75, 0x74, 0x6f, 0x20, 0x63, 0x75, 0x74, 0x65, 0x3a, 0x3a, 0x61, 0x73, 0x5f, 0x70, 0x6f
        /* <DEDUP_REMOVED lines=24> */
        /*0262*/ 	.byte	0x30, 0x34, 0x38, 0x3e, 0x3e, 0x3e, 0x3e, 0x5d, 0x00
	.type		__unnamed_2,@object
	.size		__unnamed_2,(.L_2 - __unnamed_2)
__unnamed_2:
        /* <DEDUP_REMOVED lines=45> */
        /*053b*/ 	.byte	0x3e, 0x3e, 0x3e, 0x5d, 0x00
.L_2:


//--------------------- .nv.shared._ZN7cutlass13device_kernelINS_4gemm6kernel13GemmUniversalIN4cute5tupleIJiiiiEEENS1_10collective13CollectiveMmaINS1_35MainloopSm100TmaUmmaWarpSpecializedILi4ELi2ELi4ENS5_IJNS4_1CILi2EEESB_NSA_ILi1EEEEEEEENS5_IJNSA_ILi64EEENSA_ILi128EEESF_EEENS_10bfloat16_tENS5_IJlSC_lEEESI_SJ_NS4_8TiledMMAINS4_8MMA_AtomIJNS4_20SM100_MMA_F16BF16_SSISI_SI_fLi64ELi128ELNS4_4UMMA5MajorE0ELSO_0ELNSN_7ScaleInE0ELSP_0EEEEEENS4_6LayoutINS5_IJSC_SC_SC_EEENS5_IJNSA_ILi0EEESU_SU_EEEEENS5_IJNS4_10UnderscoreESX_SX_EEEEENS4_23SM90_TMA_LOAD_MULTICASTENS4_14ComposedLayoutINS4_7SwizzleILi3ELi4ELi3EEENS4_18smem_ptr_flag_bitsILi16EEENSS_INS5_IJNSA_ILi8EEESF_EEENS5_IJSF_SC_EEEEEEEvNS4_8identityES10_S1A_vS1B_EENS_8epilogue10collective18CollectiveEpilogueINS1D_23Sm100TmaWarpSpecializedILi4ELi2ELi16ELb1ELb0EEEJSH_NS5_IJNSS_ISF_SC_EENSS_INSA_ILi32EEESC_EEEEESI_SJ_SI_SJ_NS1D_6fusion15FusionCallbacksIS1H_NS1M_17LinearCombinationISI_fSI_fLNS_15FloatRoundStyleE2EEESH_S1L_JEEENS4_5SM1004TMEM4LOAD26SM100_TMEM_LOAD_16dp256b4xENS4_13SM90_TMA_LOADENS11_INS12_ILi2ELi4ELi3EEES15_NSS_INS5_IJS16_S1J_EEENS5_IJS1J_SC_EEEEEEENS4_17SM75_U32x4_LDSM_NENS4_14SM90_TMA_STOREES21_NS4_17SM90_U32x4_STSM_NENS4_39AutoVectorizingCopyWithAssumedAlignmentILi128EEEEEEvvEEEEvNT_6ParamsE --------------------------
	.section	.nv.shared._ZN7cutlass13device_kernelINS_4gemm6kernel13GemmUniversalIN4cute5tupleIJiiiiEEENS1_10collective13CollectiveMmaINS1_35MainloopSm100TmaUmmaWarpSpecializedILi4ELi2ELi4ENS5_IJNS4_1CILi2EEESB_NSA_ILi1EEEEEEEENS5_IJNSA_ILi64EEENSA_ILi128EEESF_EEENS_10bfloat16_tENS5_IJlSC_lEEESI_SJ_NS4_8TiledMMAINS4_8MMA_AtomIJNS4_20SM100_MMA_F16BF16_SSISI_SI_fLi64ELi128ELNS4_4UMMA5MajorE0ELSO_0ELNSN_7ScaleInE0ELSP_0EEEEEENS4_6LayoutINS5_IJSC_SC_SC_EEENS5_IJNSA_ILi0EEESU_SU_EEEEENS5_IJNS4_10UnderscoreESX_SX_EEEEENS4_23SM90_TMA_LOAD_MULTICASTENS4_14ComposedLayoutINS4_7SwizzleILi3ELi4ELi3EEENS4_18smem_ptr_flag_bitsILi16EEENSS_INS5_IJNSA_ILi8EEESF_EEENS5_IJSF_SC_EEEEEEEvNS4_8identityES10_S1A_vS1B_EENS_8epilogue10collective18CollectiveEpilogueINS1D_23Sm100TmaWarpSpecializedILi4ELi2ELi16ELb1ELb0EEEJSH_NS5_IJNSS_ISF_SC_EENSS_INSA_ILi32EEESC_EEEEESI_SJ_SI_SJ_NS1D_6fusion15FusionCallbacksIS1H_NS1M_17LinearCombinationISI_fSI_fLNS_15FloatRoundStyleE2EEESH_S1L_JEEENS4_5SM1004TMEM4LOAD26SM100_TMEM_LOAD_16dp256b4xENS4_13SM90_TMA_LOADENS11_INS12_ILi2ELi4ELi3EEES15_NSS_INS5_IJS16_S1J_EEENS5_IJS1J_SC_EEEEEEENS4_17SM75_U32x4_LDSM_NENS4_14SM90_TMA_STOREES21_NS4_17SM90_U32x4_STSM_NENS4_39AutoVectorizingCopyWithAssumedAlignmentILi128EEEEEEvvEEEEvNT_6ParamsE,"aw",@nobits
	.sectionflags	@""
	.align	16
	.zero		1024


//--------------------- .nv.shared.reserved.0     --------------------------
	.section	.nv.shared.reserved.0,"aw",@nobits
	.weak		__nv_reservedSMEM_offset_0_alias
	.size		__nv_reservedSMEM_offset_0_alias, 0, 64
	.other		__nv_reservedSMEM_offset_0_alias,@"STO_CUDA_RESERVED_SHARED STV_DEFAULT"
__nv_reservedSMEM_offset_0_alias:
	.zero		0
.nv.shared.reserved.0:
	.zero		64
	.weak		__nv_reservedSMEM_tcgen05_partition
	.type		__nv_reservedSMEM_tcgen05_partition,@object
	.size		__nv_reservedSMEM_tcgen05_partition,(.L_0 - __nv_reservedSMEM_tcgen05_partition)
__nv_reservedSMEM_tcgen05_partition:
	.zero		32
.L_0:


//--------------------- .nv.global                --------------------------
	.section	.nv.global,"aw",@nobits
.nv.global:
	.type		_ZN39_INTERNAL_8f1a9ac4_4_k_cu_145e1004_94194cute1_E,@object
	.size		_ZN39_INTERNAL_8f1a9ac4_4_k_cu_145e1004_94194cute1_E,(_ZN39_INTERNAL_8f1a9ac4_4_k_cu_145e1004_94194cuda3std3__45__cpo6cbeginE - _ZN39_INTERNAL_8f1a9ac4_4_k_cu_145e1004_94194cute1_E)
_ZN39_INTERNAL_8f1a9ac4_4_k_cu_145e1004_94194cute1_E:
	.zero		1
	.type		_ZN39_INTERNAL_8f1a9ac4_4_k_cu_145e1004_94194cuda3std3__45__cpo6cbeginE,@object
	.size		_ZN39_INTERNAL_8f1a9ac4_4_k_cu_145e1004_94194cuda3std3__45__cpo6cbeginE,(_ZN39_INTERNAL_8f1a9ac4_4_k_cu_145e1004_94194cuda3std3__48in_placeE - _ZN39_INTERNAL_8f1a9ac4_4_k_cu_145e1004_94194cuda3std3__45__cpo6cbeginE)
_ZN39_INTERNAL_8f1a9ac4_4_k_cu_145e1004_94194cuda3std3__45__cpo6cbeginE:
	.zero		1
	.type		_ZN39_INTERNAL_8f1a9ac4_4_k_cu_145e1004_94194cuda3std3__48in_placeE,@object
	.size		_ZN39_INTERNAL_8f1a9ac4_4_k_cu_145e1004_94194cuda3std3__48in_placeE,(_ZN39_INTERNAL_8f1a9ac4_4_k_cu_145e1004_94194cuda3std6ranges3__45__cpo9iter_moveE - _ZN39_INTERNAL_8f1a9ac4_4_k_cu_145e1004_94194cuda3std3__48in_placeE)
_ZN39_INTERNAL_8f1a9ac4_4_k_cu_145e1004_94194cuda3std3__48in_placeE:
	.zero		1
	.type		_ZN39_INTERNAL_8f1a9ac4_4_k_cu_145e1004_94194cuda3std6ranges3__45__cpo9iter_moveE,@object
	.size		_ZN39_INTERNAL_8f1a9ac4_4_k_cu_145e1004_94194cuda3std6ranges3__45__cpo9iter_moveE,(_ZN39_INTERNAL_8f1a9ac4_4_k_cu_145e1004_94194cuda3std3__45__cpo5beginE - _ZN39_INTERNAL_8f1a9ac4_4_k_cu_145e1004_94194cuda3std6ranges3__45__cpo9iter_moveE)
_ZN39_INTERNAL_8f1a9ac4_4_k_cu_145e1004_94194cuda3std6ranges3__45__cpo9iter_moveE:
	.zero		1
	.type		_ZN39_INTERNAL_8f1a9ac4_4_k_cu_145e1004_94194cuda3std3__45__cpo5beginE,@object
	.size		_ZN39_INTERNAL_8f1a9ac4_4_k_cu_145e1004_94194cuda3std3__45__cpo5beginE,(_ZN39_INTERNAL_8f1a9ac4_4_k_cu_145e1004_94194cuda3std3__441_GLOBAL__N__8f1a9ac4_4_k_cu_145e1004_94196ignoreE - _ZN39_INTERNAL_8f1a9ac4_4_k_cu_145e1004_94194cuda3std3__45__cpo5beginE)
_ZN39_INTERNAL_8f1a9ac4_4_k_cu_145e1004_94194cuda3std3__45__cpo5beginE:
	.zero		1
	.type		_ZN39_INTERNAL_8f1a9ac4_4_k_cu_145e1004_94194cuda3std3__441_GLOBAL__N__8f1a9ac4_4_k_cu_145e1004_94196ignoreE,@object
	.size		_ZN39_INTERNAL_8f1a9ac4_4_k_cu_145e1004_94194cuda3std3__441_GLOBAL__N__8f1a9ac4_4_k_cu_145e1004_94196ignoreE,(_ZN39_INTERNAL_8f1a9ac4_4_k_cu_145e1004_94194cute7productE - _ZN39_INTERNAL_8f1a9ac4_4_k_cu_145e1004_94194cuda3std3__441_GLOBAL__N__8f1a9ac4_4_k_cu_145e1004_94196ignoreE)
_ZN39_INTERNAL_8f1a9ac4_4_k_cu_145e1004_94194cuda3std3__441_GLOBAL__N__8f1a9ac4_4_k_cu_145e1004_94196ignoreE:
	.zero		1
	.type		_ZN39_INTERNAL_8f1a9ac4_4_k_cu_145e1004_94194cute7productE,@object
	.size		_ZN39_INTERNAL_8f1a9ac4_4_k_cu_145e1004_94194cute7productE,(_ZN39_INTERNAL_8f1a9ac4_4_k_cu_145e1004_94194cuda3std3__45__cpo3endE - _ZN39_INTERNAL_8f1a9ac4_4_k_cu_145e1004_94194cute7productE)
_ZN39_INTERNAL_8f1a9ac4_4_k_cu_145e1004_94194cute7productE:
	.zero		1
	.type		_ZN39_INTERNAL_8f1a9ac4_4_k_cu_145e1004_94194cuda3std3__45__cpo3endE,@object
	.size		_ZN39_INTERNAL_8f1a9ac4_4_k_cu_145e1004_94194cuda3std3__45__cpo3endE,(_ZN39_INTERNAL_8f1a9ac4_4_k_cu_145e1004_94194cuda3std3__419piecewise_constructE - _ZN39_INTERNAL_8f1a9ac4_4_k_cu_145e1004_94194cuda3std3__45__cpo3endE)
_ZN39_INTERNAL_8f1a9ac4_4_k_cu_145e1004_94194cuda3std3__45__cpo3endE:
	.zero		1
	.type		_ZN39_INTERNAL_8f1a9ac4_4_k_cu_145e1004_94194cuda3std3__419piecewise_constructE,@object
	.size		_ZN39_INTERNAL_8f1a9ac4_4_k_cu_145e1004_94194cuda3std3__419piecewise_constructE,(_ZN39_INTERNAL_8f1a9ac4_4_k_cu_145e1004_94194cuda3std3__45__cpo4cendE - _ZN39_INTERNAL_8f1a9ac4_4_k_cu_145e1004_94194cuda3std3__419piecewise_constructE)
_ZN39_INTERNAL_8f1a9ac4_4_k_cu_145e1004_94194cuda3std3__419piecewise_constructE:
	.zero		1
	.type		_ZN39_INTERNAL_8f1a9ac4_4_k_cu_145e1004_94194cuda3std3__45__cpo4cendE,@object
	.size		_ZN39_INTERNAL_8f1a9ac4_4_k_cu_145e1004_94194cuda3std3__45__cpo4cendE,(_ZN39_INTERNAL_8f1a9ac4_4_k_cu_145e1004_94194cuda3std6ranges3__45__cpo4swapE - _ZN39_INTERNAL_8f1a9ac4_4_k_cu_145e1004_94194cuda3std3__45__cpo4cendE)
_ZN39_INTERNAL_8f1a9ac4_4_k_cu_145e1004_94194cuda3std3__45__cpo4cendE:
	.zero		1
	.type		_ZN39_INTERNAL_8f1a9ac4_4_k_cu_145e1004_94194cuda3std6ranges3__45__cpo4swapE,@object
	.size		_ZN39_INTERNAL_8f1a9ac4_4_k_cu_145e1004_94194cuda3std6ranges3__45__cpo4swapE,(.L_10 - _ZN39_INTERNAL_8f1a9ac4_4_k_cu_145e1004_94194cuda3std6ranges3__45__cpo4swapE)
_ZN39_INTERNAL_8f1a9ac4_4_k_cu_145e1004_94194cuda3std6ranges3__45__cpo4swapE:
	.zero		1
.L_10:


//--------------------- .nv.constant0._ZN7cutlass13device_kernelINS_4gemm6kernel13GemmUniversalIN4cute5tupleIJiiiiEEENS1_10collective13CollectiveMmaINS1_35MainloopSm100TmaUmmaWarpSpecializedILi4ELi2ELi4ENS5_IJNS4_1CILi2EEESB_NSA_ILi1EEEEEEEENS5_IJNSA_ILi64EEENSA_ILi128EEESF_EEENS_10bfloat16_tENS5_IJlSC_lEEESI_SJ_NS4_8TiledMMAINS4_8MMA_AtomIJNS4_20SM100_MMA_F16BF16_SSISI_SI_fLi64ELi128ELNS4_4UMMA5MajorE0ELSO_0ELNSN_7ScaleInE0ELSP_0EEEEEENS4_6LayoutINS5_IJSC_SC_SC_EEENS5_IJNSA_ILi0EEESU_SU_EEEEENS5_IJNS4_10UnderscoreESX_SX_EEEEENS4_23SM90_TMA_LOAD_MULTICASTENS4_14ComposedLayoutINS4_7SwizzleILi3ELi4ELi3EEENS4_18smem_ptr_flag_bitsILi16EEENSS_INS5_IJNSA_ILi8EEESF_EEENS5_IJSF_SC_EEEEEEEvNS4_8identityES10_S1A_vS1B_EENS_8epilogue10collective18CollectiveEpilogueINS1D_23Sm100TmaWarpSpecializedILi4ELi2ELi16ELb1ELb0EEEJSH_NS5_IJNSS_ISF_SC_EENSS_INSA_ILi32EEESC_EEEEESI_SJ_SI_SJ_NS1D_6fusion15FusionCallbacksIS1H_NS1M_17LinearCombinationISI_fSI_fLNS_15FloatRoundStyleE2EEESH_S1L_JEEENS4_5SM1004TMEM4LOAD26SM100_TMEM_LOAD_16dp256b4xENS4_13SM90_TMA_LOADENS11_INS12_ILi2ELi4ELi3EEES15_NSS_INS5_IJS16_S1J_EEENS5_IJS1J_SC_EEEEEEENS4_17SM75_U32x4_LDSM_NENS4_14SM90_TMA_STOREES21_NS4_17SM90_U32x4_STSM_NENS4_39AutoVectorizingCopyWithAssumedAlignmentILi128EEEEEEvvEEEEvNT_6ParamsE --------------------------
	.section	.nv.constant0._ZN7cutlass13device_kernelINS_4gemm6kernel13GemmUniversalIN4cute5tupleIJiiiiEEENS1_10collective13CollectiveMmaINS1_35MainloopSm100TmaUmmaWarpSpecializedILi4ELi2ELi4ENS5_IJNS4_1CILi2EEESB_NSA_ILi1EEEEEEEENS5_IJNSA_ILi64EEENSA_ILi128EEESF_EEENS_10bfloat16_tENS5_IJlSC_lEEESI_SJ_NS4_8TiledMMAINS4_8MMA_AtomIJNS4_20SM100_MMA_F16BF16_SSISI_SI_fLi64ELi128ELNS4_4UMMA5MajorE0ELSO_0ELNSN_7ScaleInE0ELSP_0EEEEEENS4_6LayoutINS5_IJSC_SC_SC_EEENS5_IJNSA_ILi0EEESU_SU_EEEEENS5_IJNS4_10UnderscoreESX_SX_EEEEENS4_23SM90_TMA_LOAD_MULTICASTENS4_14ComposedLayoutINS4_7SwizzleILi3ELi4ELi3EEENS4_18smem_ptr_flag_bitsILi16EEENSS_INS5_IJNSA_ILi8EEESF_EEENS5_IJSF_SC_EEEEEEEvNS4_8identityES10_S1A_vS1B_EENS_8epilogue10collective18CollectiveEpilogueINS1D_23Sm100TmaWarpSpecializedILi4ELi2ELi16ELb1ELb0EEEJSH_NS5_IJNSS_ISF_SC_EENSS_INSA_ILi32EEESC_EEEEESI_SJ_SI_SJ_NS1D_6fusion15FusionCallbacksIS1H_NS1M_17LinearCombinationISI_fSI_fLNS_15FloatRoundStyleE2EEESH_S1L_JEEENS4_5SM1004TMEM4LOAD26SM100_TMEM_LOAD_16dp256b4xENS4_13SM90_TMA_LOADENS11_INS12_ILi2ELi4ELi3EEES15_NSS_INS5_IJS16_S1J_EEENS5_IJS1J_SC_EEEEEEENS4_17SM75_U32x4_LDSM_NENS4_14SM90_TMA_STOREES21_NS4_17SM90_U32x4_STSM_NENS4_39AutoVectorizingCopyWithAssumedAlignmentILi128EEEEEEvvEEEEvNT_6ParamsE,"a",@progbits
	.sectionflags	@""
	.align	4
.nv.constant0._ZN7cutlass13device_kernelINS_4gemm6kernel13GemmUniversalIN4cute5tupleIJiiiiEEENS1_10collective13CollectiveMmaINS1_35MainloopSm100TmaUmmaWarpSpecializedILi4ELi2ELi4ENS5_IJNS4_1CILi2EEESB_NSA_ILi1EEEEEEEENS5_IJNSA_ILi64EEENSA_ILi128EEESF_EEENS_10bfloat16_tENS5_IJlSC_lEEESI_SJ_NS4_8TiledMMAINS4_8MMA_AtomIJNS4_20SM100_MMA_F16BF16_SSISI_SI_fLi64ELi128ELNS4_4UMMA5MajorE0ELSO_0ELNSN_7ScaleInE0ELSP_0EEEEEENS4_6LayoutINS5_IJSC_SC_SC_EEENS5_IJNSA_ILi0EEESU_SU_EEEEENS5_IJNS4_10UnderscoreESX_SX_EEEEENS4_23SM90_TMA_LOAD_MULTICASTENS4_14ComposedLayoutINS4_7SwizzleILi3ELi4ELi3EEENS4_18smem_ptr_flag_bitsILi16EEENSS_INS5_IJNSA_ILi8EEESF_EEENS5_IJSF_SC_EEEEEEEvNS4_8identityES10_S1A_vS1B_EENS_8epilogue10collective18CollectiveEpilogueINS1D_23Sm100TmaWarpSpecializedILi4ELi2ELi16ELb1ELb0EEEJSH_NS5_IJNSS_ISF_SC_EENSS_INSA_ILi32EEESC_EEEEESI_SJ_SI_SJ_NS1D_6fusion15FusionCallbacksIS1H_NS1M_17LinearCombinationISI_fSI_fLNS_15FloatRoundStyleE2EEESH_S1L_JEEENS4_5SM1004TMEM4LOAD26SM100_TMEM_LOAD_16dp256b4xENS4_13SM90_TMA_LOADENS11_INS12_ILi2ELi4ELi3EEES15_NSS_INS5_IJS16_S1J_EEENS5_IJS1J_SC_EEEEEEENS4_17SM75_U32x4_LDSM_NENS4_14SM90_TMA_STOREES21_NS4_17SM90_U32x4_STSM_NENS4_39AutoVectorizingCopyWithAssumedAlignmentILi128EEEEEEvvEEEEvNT_6ParamsE:
	.zero		2944


//--------------------- SYMBOLS --------------------------

	.type		.nv.reservedSmem.offset0,@object
	.size		.nv.reservedSmem.offset0,0x4
	.type		.nv.reservedSmem.cap,@object
	.size		.nv.reservedSmem.cap,0x4
	.type		__assertfail,@function
